//
// Generated by NVIDIA NVVM Compiler
//
// Compiler Build ID: CL-36424714
// Cuda compilation tools, release 13.0, V13.0.88
// Based on NVVM 20.0.0
//

.version 9.0
.target sm_100
.address_size 64

	// .globl	_Z10matmul_gpuIfEvPT_S1_S1_mmm
// _ZZ16matmul_gpu_shmemIfEvPT_S1_S1_mmmE2As has been demoted
// _ZZ16matmul_gpu_shmemIfEvPT_S1_S1_mmmE2Bs has been demoted

.visible .entry _Z10matmul_gpuIfEvPT_S1_S1_mmm(
	.param .u64 .ptr .align 1 _Z10matmul_gpuIfEvPT_S1_S1_mmm_param_0,
	.param .u64 .ptr .align 1 _Z10matmul_gpuIfEvPT_S1_S1_mmm_param_1,
	.param .u64 .ptr .align 1 _Z10matmul_gpuIfEvPT_S1_S1_mmm_param_2,
	.param .u64 _Z10matmul_gpuIfEvPT_S1_S1_mmm_param_3,
	.param .u64 _Z10matmul_gpuIfEvPT_S1_S1_mmm_param_4,
	.param .u64 _Z10matmul_gpuIfEvPT_S1_S1_mmm_param_5
)
{
	.reg .pred 	%p<13>;
	.reg .b32 	%r<9>;
	.reg .b32 	%f<68>;
	.reg .b64 	%rd<105>;

	ld.param.u64 	%rd26, [_Z10matmul_gpuIfEvPT_S1_S1_mmm_param_0];
	ld.param.u64 	%rd27, [_Z10matmul_gpuIfEvPT_S1_S1_mmm_param_1];
	ld.param.u64 	%rd28, [_Z10matmul_gpuIfEvPT_S1_S1_mmm_param_3];
	ld.param.u64 	%rd24, [_Z10matmul_gpuIfEvPT_S1_S1_mmm_param_4];
	ld.param.u64 	%rd25, [_Z10matmul_gpuIfEvPT_S1_S1_mmm_param_5];
	cvta.to.global.u64 	%rd1, %rd27;
	cvta.to.global.u64 	%rd2, %rd26;
	mov.u32 	%r1, %ctaid.x;
	mov.u32 	%r2, %ntid.x;
	mov.u32 	%r3, %tid.x;
	mad.lo.s32 	%r4, %r1, %r2, %r3;
	mov.u32 	%r5, %ctaid.y;
	mov.u32 	%r6, %ntid.y;
	mov.u32 	%r7, %tid.y;
	mad.lo.s32 	%r8, %r5, %r6, %r7;
	cvt.u64.u32 	%rd3, %r8;
	setp.le.u64 	%p1, %rd28, %rd3;
	cvt.s64.s32 	%rd4, %r4;
	setp.le.u64 	%p2, %rd25, %rd4;
	or.pred  	%p3, %p1, %p2;
	@%p3 bra 	$L__BB0_14;
	setp.eq.s64 	%p4, %rd24, 0;
	mov.f32 	%f67, 0f00000000;
	@%p4 bra 	$L__BB0_13;
	mul.lo.s64 	%rd5, %rd24, %rd3;
	and.b64  	%rd6, %rd24, 7;
	setp.lt.u64 	%p5, %rd24, 8;
	mov.f32 	%f67, 0f00000000;
	mov.b64 	%rd103, 0;
	@%p5 bra 	$L__BB0_5;
	and.b64  	%rd103, %rd24, -8;
	shl.b64 	%rd30, %rd4, 2;
	add.s64 	%rd100, %rd1, %rd30;
	shl.b64 	%rd9, %rd25, 5;
	shl.b64 	%rd31, %rd5, 2;
	add.s64 	%rd32, %rd31, %rd2;
	add.s64 	%rd99, %rd32, 16;
	mov.f32 	%f67, 0f00000000;
	mov.u64 	%rd101, %rd103;
$L__BB0_4:
	.pragma "nounroll";
	ld.global.f32 	%f17, [%rd99+-16];
	ld.global.f32 	%f18, [%rd100];
	fma.rn.f32 	%f19, %f17, %f18, %f67;
	ld.global.f32 	%f20, [%rd99+-12];
	shl.b64 	%rd33, %rd25, 2;
	add.s64 	%rd34, %rd100, %rd33;
	ld.global.f32 	%f21, [%rd34];
	fma.rn.f32 	%f22, %f20, %f21, %f19;
	ld.global.f32 	%f23, [%rd99+-8];
	add.s64 	%rd35, %rd34, %rd33;
	ld.global.f32 	%f24, [%rd35];
	fma.rn.f32 	%f25, %f23, %f24, %f22;
	ld.global.f32 	%f26, [%rd99+-4];
	add.s64 	%rd36, %rd35, %rd33;
	ld.global.f32 	%f27, [%rd36];
	fma.rn.f32 	%f28, %f26, %f27, %f25;
	ld.global.f32 	%f29, [%rd99];
	add.s64 	%rd37, %rd36, %rd33;
	ld.global.f32 	%f30, [%rd37];
	fma.rn.f32 	%f31, %f29, %f30, %f28;
	ld.global.f32 	%f32, [%rd99+4];
	add.s64 	%rd38, %rd37, %rd33;
	ld.global.f32 	%f33, [%rd38];
	fma.rn.f32 	%f34, %f32, %f33, %f31;
	ld.global.f32 	%f35, [%rd99+8];
	add.s64 	%rd39, %rd38, %rd33;
	ld.global.f32 	%f36, [%rd39];
	fma.rn.f32 	%f37, %f35, %f36, %f34;
	ld.global.f32 	%f38, [%rd99+12];
	add.s64 	%rd40, %rd39, %rd33;
	ld.global.f32 	%f39, [%rd40];
	fma.rn.f32 	%f67, %f38, %f39, %f37;
	add.s64 	%rd101, %rd101, -8;
	add.s64 	%rd100, %rd100, %rd9;
	add.s64 	%rd99, %rd99, 32;
	setp.ne.s64 	%p6, %rd101, 0;
	@%p6 bra 	$L__BB0_4;
$L__BB0_5:
	setp.eq.s64 	%p7, %rd6, 0;
	@%p7 bra 	$L__BB0_13;
	and.b64  	%rd18, %rd24, 3;
	setp.lt.u64 	%p8, %rd6, 4;
	@%p8 bra 	$L__BB0_8;
	add.s64 	%rd41, %rd103, %rd5;
	shl.b64 	%rd42, %rd41, 2;
	add.s64 	%rd43, %rd2, %rd42;
	ld.global.f32 	%f41, [%rd43];
	mad.lo.s64 	%rd44, %rd103, %rd25, %rd4;
	shl.b64 	%rd45, %rd44, 2;
	add.s64 	%rd46, %rd1, %rd45;
	ld.global.f32 	%f42, [%rd46];
	fma.rn.f32 	%f43, %f41, %f42, %f67;
	add.s64 	%rd47, %rd103, 1;
	and.b64  	%rd48, %rd47, 4294967295;
	add.s64 	%rd49, %rd48, %rd5;
	shl.b64 	%rd50, %rd49, 2;
	add.s64 	%rd51, %rd2, %rd50;
	ld.global.f32 	%f44, [%rd51];
	mad.lo.s64 	%rd52, %rd48, %rd25, %rd4;
	shl.b64 	%rd53, %rd52, 2;
	add.s64 	%rd54, %rd1, %rd53;
	ld.global.f32 	%f45, [%rd54];
	fma.rn.f32 	%f46, %f44, %f45, %f43;
	add.s64 	%rd55, %rd103, 2;
	and.b64  	%rd56, %rd55, 4294967295;
	add.s64 	%rd57, %rd56, %rd5;
	shl.b64 	%rd58, %rd57, 2;
	add.s64 	%rd59, %rd2, %rd58;
	ld.global.f32 	%f47, [%rd59];
	mad.lo.s64 	%rd60, %rd56, %rd25, %rd4;
	shl.b64 	%rd61, %rd60, 2;
	add.s64 	%rd62, %rd1, %rd61;
	ld.global.f32 	%f48, [%rd62];
	fma.rn.f32 	%f49, %f47, %f48, %f46;
	add.s64 	%rd63, %rd103, 3;
	and.b64  	%rd64, %rd63, 4294967295;
	add.s64 	%rd65, %rd64, %rd5;
	shl.b64 	%rd66, %rd65, 2;
	add.s64 	%rd67, %rd2, %rd66;
	ld.global.f32 	%f50, [%rd67];
	mad.lo.s64 	%rd68, %rd64, %rd25, %rd4;
	shl.b64 	%rd69, %rd68, 2;
	add.s64 	%rd70, %rd1, %rd69;
	ld.global.f32 	%f51, [%rd70];
	fma.rn.f32 	%f67, %f50, %f51, %f49;
	add.s64 	%rd71, %rd103, 4;
	and.b64  	%rd103, %rd71, 4294967295;
$L__BB0_8:
	setp.eq.s64 	%p9, %rd18, 0;
	@%p9 bra 	$L__BB0_13;
	setp.eq.s64 	%p10, %rd18, 1;
	@%p10 bra 	$L__BB0_11;
	add.s64 	%rd72, %rd103, %rd5;
	shl.b64 	%rd73, %rd72, 2;
	add.s64 	%rd74, %rd2, %rd73;
	ld.global.f32 	%f53, [%rd74];
	mad.lo.s64 	%rd75, %rd103, %rd25, %rd4;
	shl.b64 	%rd76, %rd75, 2;
	add.s64 	%rd77, %rd1, %rd76;
	ld.global.f32 	%f54, [%rd77];
	fma.rn.f32 	%f55, %f53, %f54, %f67;
	add.s64 	%rd78, %rd103, 1;
	and.b64  	%rd79, %rd78, 4294967295;
	add.s64 	%rd80, %rd79, %rd5;
	shl.b64 	%rd81, %rd80, 2;
	add.s64 	%rd82, %rd2, %rd81;
	ld.global.f32 	%f56, [%rd82];
	mad.lo.s64 	%rd83, %rd79, %rd25, %rd4;
	shl.b64 	%rd84, %rd83, 2;
	add.s64 	%rd85, %rd1, %rd84;
	ld.global.f32 	%f57, [%rd85];
	fma.rn.f32 	%f67, %f56, %f57, %f55;
	add.s64 	%rd86, %rd103, 2;
	and.b64  	%rd103, %rd86, 4294967295;
$L__BB0_11:
	and.b64  	%rd87, %rd24, 1;
	setp.eq.b64 	%p11, %rd87, 1;
	not.pred 	%p12, %p11;
	@%p12 bra 	$L__BB0_13;
	add.s64 	%rd88, %rd103, %rd5;
	shl.b64 	%rd89, %rd88, 2;
	add.s64 	%rd90, %rd2, %rd89;
	ld.global.f32 	%f58, [%rd90];
	mad.lo.s64 	%rd91, %rd103, %rd25, %rd4;
	shl.b64 	%rd92, %rd91, 2;
	add.s64 	%rd93, %rd1, %rd92;
	ld.global.f32 	%f59, [%rd93];
	fma.rn.f32 	%f67, %f58, %f59, %f67;
$L__BB0_13:
	ld.param.u64 	%rd98, [_Z10matmul_gpuIfEvPT_S1_S1_mmm_param_2];
	mad.lo.s64 	%rd94, %rd25, %rd3, %rd4;
	cvta.to.global.u64 	%rd95, %rd98;
	shl.b64 	%rd96, %rd94, 2;
	add.s64 	%rd97, %rd95, %rd96;
	st.global.f32 	[%rd97], %f67;
$L__BB0_14:
	ret;

}
	// .globl	_Z16matmul_gpu_shmemIfEvPT_S1_S1_mmm
.visible .entry _Z16matmul_gpu_shmemIfEvPT_S1_S1_mmm(
	.param .u64 .ptr .align 1 _Z16matmul_gpu_shmemIfEvPT_S1_S1_mmm_param_0,
	.param .u64 .ptr .align 1 _Z16matmul_gpu_shmemIfEvPT_S1_S1_mmm_param_1,
	.param .u64 .ptr .align 1 _Z16matmul_gpu_shmemIfEvPT_S1_S1_mmm_param_2,
	.param .u64 _Z16matmul_gpu_shmemIfEvPT_S1_S1_mmm_param_3,
	.param .u64 _Z16matmul_gpu_shmemIfEvPT_S1_S1_mmm_param_4,
	.param .u64 _Z16matmul_gpu_shmemIfEvPT_S1_S1_mmm_param_5
)
{
	.reg .pred 	%p<12>;
	.reg .b32 	%r<26>;
	.reg .b32 	%f<111>;
	.reg .b64 	%rd<34>;
	// demoted variable
	.shared .align 4 .b8 _ZZ16matmul_gpu_shmemIfEvPT_S1_S1_mmmE2As[4096];
	// demoted variable
	.shared .align 4 .b8 _ZZ16matmul_gpu_shmemIfEvPT_S1_S1_mmmE2Bs[4096];
	ld.param.u64 	%rd13, [_Z16matmul_gpu_shmemIfEvPT_S1_S1_mmm_param_0];
	ld.param.u64 	%rd14, [_Z16matmul_gpu_shmemIfEvPT_S1_S1_mmm_param_1];
	ld.param.u64 	%rd16, [_Z16matmul_gpu_shmemIfEvPT_S1_S1_mmm_param_3];
	ld.param.u64 	%rd17, [_Z16matmul_gpu_shmemIfEvPT_S1_S1_mmm_param_4];
	ld.param.u64 	%rd18, [_Z16matmul_gpu_shmemIfEvPT_S1_S1_mmm_param_5];
	mov.u32 	%r13, %ctaid.x;
	mov.u32 	%r14, %ctaid.y;
	mov.u32 	%r24, %tid.x;
	mov.u32 	%r25, %tid.y;
	shl.b32 	%r15, %r14, 5;
	add.s32 	%r3, %r15, %r25;
	shl.b32 	%r16, %r13, 5;
	add.s32 	%r4, %r16, %r24;
	add.s64 	%rd1, %rd17, 31;
	setp.lt.u64 	%p1, %rd1, 32;
	mov.f32 	%f110, 0f00000000;
	@%p1 bra 	$L__BB1_7;
	cvt.u64.u32 	%rd2, %r3;
	shl.b32 	%r17, %r25, 7;
	mov.u32 	%r18, _ZZ16matmul_gpu_shmemIfEvPT_S1_S1_mmmE2As;
	add.s32 	%r5, %r18, %r17;
	shl.b32 	%r19, %r24, 2;
	add.s32 	%r6, %r5, %r19;
	mul.lo.s64 	%rd3, %rd17, %rd2;
	mov.u32 	%r20, _ZZ16matmul_gpu_shmemIfEvPT_S1_S1_mmmE2Bs;
	add.s32 	%r8, %r20, %r19;
	add.s32 	%r7, %r8, %r17;
	shr.u64 	%rd4, %rd1, 5;
	cvta.to.global.u64 	%rd5, %rd13;
	cvta.to.global.u64 	%rd6, %rd14;
	mov.f32 	%f110, 0f00000000;
	mov.b64 	%rd33, 0;
$L__BB1_2:
	setp.le.u64 	%p2, %rd16, %rd2;
	cvt.u64.u32 	%rd8, %r24;
	setp.le.u64 	%p3, %rd17, %rd8;
	mov.f32 	%f108, 0f00000000;
	or.pred  	%p4, %p2, %p3;
	@%p4 bra 	$L__BB1_4;
	add.s64 	%rd20, %rd3, %rd8;
	shl.b64 	%rd21, %rd20, 2;
	add.s64 	%rd22, %rd5, %rd21;
	ld.global.f32 	%f108, [%rd22];
$L__BB1_4:
	cvt.u64.u32 	%rd23, %r4;
	setp.le.u64 	%p5, %rd18, %rd23;
	st.shared.f32 	[%r6], %f108;
	cvt.u64.u32 	%rd9, %r25;
	setp.le.u64 	%p6, %rd17, %rd9;
	mov.f32 	%f109, 0f00000000;
	or.pred  	%p7, %p6, %p5;
	@%p7 bra 	$L__BB1_6;
	cvt.u64.u32 	%rd24, %r4;
	mad.lo.s64 	%rd25, %rd18, %rd9, %rd24;
	shl.b64 	%rd26, %rd25, 2;
	add.s64 	%rd27, %rd6, %rd26;
	ld.global.f32 	%f109, [%rd27];
$L__BB1_6:
	cvt.u32.u64 	%r22, %rd8;
	st.shared.f32 	[%r7], %f109;
	bar.sync 	0;
	ld.shared.f32 	%f12, [%r5];
	ld.shared.f32 	%f13, [%r8];
	fma.rn.f32 	%f14, %f12, %f13, %f110;
	ld.shared.f32 	%f15, [%r5+4];
	ld.shared.f32 	%f16, [%r8+128];
	fma.rn.f32 	%f17, %f15, %f16, %f14;
	ld.shared.f32 	%f18, [%r5+8];
	ld.shared.f32 	%f19, [%r8+256];
	fma.rn.f32 	%f20, %f18, %f19, %f17;
	ld.shared.f32 	%f21, [%r5+12];
	ld.shared.f32 	%f22, [%r8+384];
	fma.rn.f32 	%f23, %f21, %f22, %f20;
	ld.shared.f32 	%f24, [%r5+16];
	ld.shared.f32 	%f25, [%r8+512];
	fma.rn.f32 	%f26, %f24, %f25, %f23;
	ld.shared.f32 	%f27, [%r5+20];
	ld.shared.f32 	%f28, [%r8+640];
	fma.rn.f32 	%f29, %f27, %f28, %f26;
	ld.shared.f32 	%f30, [%r5+24];
	ld.shared.f32 	%f31, [%r8+768];
	fma.rn.f32 	%f32, %f30, %f31, %f29;
	ld.shared.f32 	%f33, [%r5+28];
	ld.shared.f32 	%f34, [%r8+896];
	fma.rn.f32 	%f35, %f33, %f34, %f32;
	ld.shared.f32 	%f36, [%r5+32];
	ld.shared.f32 	%f37, [%r8+1024];
	fma.rn.f32 	%f38, %f36, %f37, %f35;
	ld.shared.f32 	%f39, [%r5+36];
	ld.shared.f32 	%f40, [%r8+1152];
	fma.rn.f32 	%f41, %f39, %f40, %f38;
	ld.shared.f32 	%f42, [%r5+40];
	ld.shared.f32 	%f43, [%r8+1280];
	fma.rn.f32 	%f44, %f42, %f43, %f41;
	ld.shared.f32 	%f45, [%r5+44];
	ld.shared.f32 	%f46, [%r8+1408];
	fma.rn.f32 	%f47, %f45, %f46, %f44;
	ld.shared.f32 	%f48, [%r5+48];
	ld.shared.f32 	%f49, [%r8+1536];
	fma.rn.f32 	%f50, %f48, %f49, %f47;
	ld.shared.f32 	%f51, [%r5+52];
	ld.shared.f32 	%f52, [%r8+1664];
	fma.rn.f32 	%f53, %f51, %f52, %f50;
	ld.shared.f32 	%f54, [%r5+56];
	ld.shared.f32 	%f55, [%r8+1792];
	fma.rn.f32 	%f56, %f54, %f55, %f53;
	ld.shared.f32 	%f57, [%r5+60];
	ld.shared.f32 	%f58, [%r8+1920];
	fma.rn.f32 	%f59, %f57, %f58, %f56;
	ld.shared.f32 	%f60, [%r5+64];
	ld.shared.f32 	%f61, [%r8+2048];
	fma.rn.f32 	%f62, %f60, %f61, %f59;
	ld.shared.f32 	%f63, [%r5+68];
	ld.shared.f32 	%f64, [%r8+2176];
	fma.rn.f32 	%f65, %f63, %f64, %f62;
	ld.shared.f32 	%f66, [%r5+72];
	ld.shared.f32 	%f67, [%r8+2304];
	fma.rn.f32 	%f68, %f66, %f67, %f65;
	ld.shared.f32 	%f69, [%r5+76];
	ld.shared.f32 	%f70, [%r8+2432];
	fma.rn.f32 	%f71, %f69, %f70, %f68;
	ld.shared.f32 	%f72, [%r5+80];
	ld.shared.f32 	%f73, [%r8+2560];
	fma.rn.f32 	%f74, %f72, %f73, %f71;
	ld.shared.f32 	%f75, [%r5+84];
	ld.shared.f32 	%f76, [%r8+2688];
	fma.rn.f32 	%f77, %f75, %f76, %f74;
	ld.shared.f32 	%f78, [%r5+88];
	ld.shared.f32 	%f79, [%r8+2816];
	fma.rn.f32 	%f80, %f78, %f79, %f77;
	ld.shared.f32 	%f81, [%r5+92];
	ld.shared.f32 	%f82, [%r8+2944];
	fma.rn.f32 	%f83, %f81, %f82, %f80;
	ld.shared.f32 	%f84, [%r5+96];
	ld.shared.f32 	%f85, [%r8+3072];
	fma.rn.f32 	%f86, %f84, %f85, %f83;
	ld.shared.f32 	%f87, [%r5+100];
	ld.shared.f32 	%f88, [%r8+3200];
	fma.rn.f32 	%f89, %f87, %f88, %f86;
	ld.shared.f32 	%f90, [%r5+104];
	ld.shared.f32 	%f91, [%r8+3328];
	fma.rn.f32 	%f92, %f90, %f91, %f89;
	ld.shared.f32 	%f93, [%r5+108];
	ld.shared.f32 	%f94, [%r8+3456];
	fma.rn.f32 	%f95, %f93, %f94, %f92;
	ld.shared.f32 	%f96, [%r5+112];
	ld.shared.f32 	%f97, [%r8+3584];
	fma.rn.f32 	%f98, %f96, %f97, %f95;
	ld.shared.f32 	%f99, [%r5+116];
	ld.shared.f32 	%f100, [%r8+3712];
	fma.rn.f32 	%f101, %f99, %f100, %f98;
	ld.shared.f32 	%f102, [%r5+120];
	ld.shared.f32 	%f103, [%r8+3840];
	fma.rn.f32 	%f104, %f102, %f103, %f101;
	ld.shared.f32 	%f105, [%r5+124];
	ld.shared.f32 	%f106, [%r8+3968];
	fma.rn.f32 	%f110, %f105, %f106, %f104;
	bar.sync 	0;
	add.s64 	%rd33, %rd33, 1;
	add.s32 	%r25, %r25, 32;
	add.s32 	%r24, %r22, 32;
	setp.gt.u64 	%p8, %rd4, %rd33;
	@%p8 bra 	$L__BB1_2;
$L__BB1_7:
	cvt.u64.u32 	%rd11, %r3;
	setp.le.u64 	%p9, %rd16, %rd11;
	cvt.u64.u32 	%rd12, %r4;
	setp.le.u64 	%p10, %rd18, %rd12;
	or.pred  	%p11, %p9, %p10;
	@%p11 bra 	$L__BB1_9;
	ld.param.u64 	%rd32, [_Z16matmul_gpu_shmemIfEvPT_S1_S1_mmm_param_2];
	mad.lo.s64 	%rd28, %rd18, %rd11, %rd12;
	cvta.to.global.u64 	%rd29, %rd32;
	shl.b64 	%rd30, %rd28, 2;
	add.s64 	%rd31, %rd29, %rd30;
	st.global.f32 	[%rd31], %f110;
$L__BB1_9:
	ret;

}


// ===== COMPILED SASS (sm_100) =====

	.target	sm_100

	.elftype	@"ET_EXEC"


//--------------------- .note.nv.tkinfo           --------------------------
	.section	.note.nv.tkinfo,"",@"SHT_NOTE"
	.sectionflags	@"SHF_NOTE_NV_TKINFO"
	.tkinfo
        /*0018*/ 	.word	0x00000002
        /*0030*/ 	.string	""
        /*0030*/ 	.string	"ptxas"
        /*0030*/ 	.string	"Cuda compilation tools, release 13.0, V13.0.88"
        /*0030*/ 	.string	"Build cuda_13.0.r13.0/compiler.36424714_0"
        /*0030*/ 	.string	"-arch sm_100 -m 64 "



//--------------------- .note.nv.cuinfo           --------------------------
	.section	.note.nv.cuinfo,"",@"SHT_NOTE"
	.sectionflags	@"SHF_NOTE_NV_CUINFO"
        /*0018*/ 	.short	0x0002
        /*001a*/ 	.short	0x0064
        /*001c*/ 	.short	0x0082
	.zero		2


//--------------------- .nv.info                  --------------------------
	.section	.nv.info,"",@"SHT_CUDA_INFO"
	.align	4


	//----- nvinfo : EIATTR_REGCOUNT
	.align		4
        /*0000*/ 	.byte	0x04, 0x2f
        /*0002*/ 	.short	(.L_1 - .L_0)
	.align		4
.L_0:
        /*0004*/ 	.word	index@(_Z10matmul_gpuIfEvPT_S1_S1_mmm)
        /*0008*/ 	.word	0x00000020


	//----- nvinfo : EIATTR_FRAME_SIZE
	.align		4
.L_1:
        /*000c*/ 	.byte	0x04, 0x11
        /*000e*/ 	.short	(.L_3 - .L_2)
	.align		4
.L_2:
        /*0010*/ 	.word	index@(_Z10matmul_gpuIfEvPT_S1_S1_mmm)
        /*0014*/ 	.word	0x00000000


	//----- nvinfo : EIATTR_REGCOUNT
	.align		4
.L_3:
        /*0018*/ 	.byte	0x04, 0x2f
        /*001a*/ 	.short	(.L_5 - .L_4)
	.align		4
.L_4:
        /*001c*/ 	.word	index@(_Z16matmul_gpu_shmemIfEvPT_S1_S1_mmm)
        /*0020*/ 	.word	0x00000020


	//----- nvinfo : EIATTR_FRAME_SIZE
	.align		4
.L_5:
        /*0024*/ 	.byte	0x04, 0x11
        /*0026*/ 	.short	(.L_7 - .L_6)
	.align		4
.L_6:
        /*0028*/ 	.word	index@(_Z16matmul_gpu_shmemIfEvPT_S1_S1_mmm)
        /*002c*/ 	.word	0x00000000


	//----- nvinfo : EIATTR_MIN_STACK_SIZE
	.align		4
.L_7:
        /*0030*/ 	.byte	0x04, 0x12
        /*0032*/ 	.short	(.L_9 - .L_8)
	.align		4
.L_8:
        /*0034*/ 	.word	index@(_Z16matmul_gpu_shmemIfEvPT_S1_S1_mmm)
        /*0038*/ 	.word	0x00000000


	//----- nvinfo : EIATTR_MIN_STACK_SIZE
	.align		4
.L_9:
        /*003c*/ 	.byte	0x04, 0x12
        /*003e*/ 	.short	(.L_11 - .L_10)
	.align		4
.L_10:
        /*0040*/ 	.word	index@(_Z10matmul_gpuIfEvPT_S1_S1_mmm)
        /*0044*/ 	.word	0x00000000
.L_11:


//--------------------- .nv.compat                --------------------------
	.section	.nv.compat,"",@"SHT_CUDA_COMPAT_INFO"
	.align	4
        /*0000*/ 	.byte	0x02, 0x09, 0x00, 0x00, 0x02, 0x02, 0x01, 0x00, 0x02, 0x05, 0x05, 0x00, 0x03, 0x07, 0x01, 0x01
        /*0010*/ 	.byte	0x02, 0x03, 0x00, 0x00, 0x02, 0x06, 0x01, 0x00, 0x04, 0x0b, 0x08, 0x00, 0x09, 0x00, 0x00, 0x00
        /*0020*/ 	.byte	0x00, 0x00, 0x00, 0x00


//--------------------- .nv.info._Z16matmul_gpu_shmemIfEvPT_S1_S1_mmm --------------------------
	.section	.nv.info._Z16matmul_gpu_shmemIfEvPT_S1_S1_mmm,"",@"SHT_CUDA_INFO"
	.sectionflags	@""
	.align	4


	//----- nvinfo : EIATTR_CUDA_API_VERSION
	.align		4
        /*0000*/ 	.byte	0x04, 0x37
        /*0002*/ 	.short	(.L_13 - .L_12)
.L_12:
        /*0004*/ 	.word	0x00000082


	//----- nvinfo : EIATTR_KPARAM_INFO
	.align		4
.L_13:
        /*0008*/ 	.byte	0x04, 0x17
        /*000a*/ 	.short	(.L_15 - .L_14)
.L_14:
        /*000c*/ 	.word	0x00000000
        /*0010*/ 	.short	0x0005
        /*0012*/ 	.short	0x0028
        /*0014*/ 	.byte	0x00, 0xf0, 0x21, 0x00


	//----- nvinfo : EIATTR_KPARAM_INFO
	.align		4
.L_15:
        /*0018*/ 	.byte	0x04, 0x17
        /*001a*/ 	.short	(.L_17 - .L_16)
.L_16:
        /*001c*/ 	.word	0x00000000
        /*0020*/ 	.short	0x0004
        /*0022*/ 	.short	0x0020
        /*0024*/ 	.byte	0x00, 0xf0, 0x21, 0x00


	//----- nvinfo : EIATTR_KPARAM_INFO
	.align		4
.L_17:
        /*0028*/ 	.byte	0x04, 0x17
        /*002a*/ 	.short	(.L_19 - .L_18)
.L_18:
        /*002c*/ 	.word	0x00000000
        /*0030*/ 	.short	0x0003
        /*0032*/ 	.short	0x0018
        /*0034*/ 	.byte	0x00, 0xf0, 0x21, 0x00


	//----- nvinfo : EIATTR_KPARAM_INFO
	.align		4
.L_19:
        /*0038*/ 	.byte	0x04, 0x17
        /*003a*/ 	.short	(.L_21 - .L_20)
.L_20:
        /*003c*/ 	.word	0x00000000
        /*0040*/ 	.short	0x0002
        /*0042*/ 	.short	0x0010
        /*0044*/ 	.byte	0x00, 0xf5, 0x21, 0x00


	//----- nvinfo : EIATTR_KPARAM_INFO
	.align		4
.L_21:
        /*0048*/ 	.byte	0x04, 0x17
        /*004a*/ 	.short	(.L_23 - .L_22)
.L_22:
        /*004c*/ 	.word	0x00000000
        /*0050*/ 	.short	0x0001
        /*0052*/ 	.short	0x0008
        /*0054*/ 	.byte	0x00, 0xf5, 0x21, 0x00


	//----- nvinfo : EIATTR_KPARAM_INFO
	.align		4
.L_23:
        /*0058*/ 	.byte	0x04, 0x17
        /*005a*/ 	.short	(.L_25 - .L_24)
.L_24:
        /*005c*/ 	.word	0x00000000
        /*0060*/ 	.short	0x0000
        /*0062*/ 	.short	0x0000
        /*0064*/ 	.byte	0x00, 0xf5, 0x21, 0x00


	//----- nvinfo : EIATTR_SPARSE_MMA_MASK
	.align		4
.L_25:
        /*0068*/ 	.byte	0x03, 0x50
        /*006a*/ 	.short	0x0000


	//----- nvinfo : EIATTR_MAXREG_COUNT
	.align		4
        /*006c*/ 	.byte	0x03, 0x1b
        /*006e*/ 	.short	0x00ff


	//----- nvinfo : EIATTR_NUM_BARRIERS
	.align		4
        /*0070*/ 	.byte	0x02, 0x4c
        /*0072*/ 	.byte	0x01
	.zero		1


	//----- nvinfo : EIATTR_MERCURY_ISA_VERSION
	.align		4
        /*0074*/ 	.byte	0x03, 0x5f
        /*0076*/ 	.short	0x0101


	//----- nvinfo : EIATTR_VRC_CTA_INIT_COUNT
	.align		4
        /*0078*/ 	.byte	0x02, 0x4a
	.zero		1
	.zero		1


	//----- nvinfo : EIATTR_EXIT_INSTR_OFFSETS
	.align		4
        /*007c*/ 	.byte	0x04, 0x1c
        /*007e*/ 	.short	(.L_27 - .L_26)


	//   ....[0]....
.L_26:
        /*0080*/ 	.word	0x00000930


	//   ....[1]....
        /*0084*/ 	.word	0x000009c0


	//----- nvinfo : EIATTR_CBANK_PARAM_SIZE
	.align		4
.L_27:
        /*0088*/ 	.byte	0x03, 0x19
        /*008a*/ 	.short	0x0030


	//----- nvinfo : EIATTR_PARAM_CBANK
	.align		4
        /*008c*/ 	.byte	0x04, 0x0a
        /*008e*/ 	.short	(.L_29 - .L_28)
	.align		4
.L_28:
        /*0090*/ 	.word	index@(.nv.constant0._Z16matmul_gpu_shmemIfEvPT_S1_S1_mmm)
        /*0094*/ 	.short	0x0380
        /*0096*/ 	.short	0x0030


	//----- nvinfo : EIATTR_SW_WAR
	.align		4
.L_29:
        /*0098*/ 	.byte	0x04, 0x36
        /*009a*/ 	.short	(.L_31 - .L_30)
.L_30:
        /*009c*/ 	.word	0x00000008
.L_31:


//--------------------- .nv.info._Z10matmul_gpuIfEvPT_S1_S1_mmm --------------------------
	.section	.nv.info._Z10matmul_gpuIfEvPT_S1_S1_mmm,"",@"SHT_CUDA_INFO"
	.sectionflags	@""
	.align	4


	//----- nvinfo : EIATTR_CUDA_API_VERSION
	.align		4
        /*0000*/ 	.byte	0x04, 0x37
        /*0002*/ 	.short	(.L_33 - .L_32)
.L_32:
        /*0004*/ 	.word	0x00000082


	//----- nvinfo : EIATTR_KPARAM_INFO
	.align		4
.L_33:
        /*0008*/ 	.byte	0x04, 0x17
        /*000a*/ 	.short	(.L_35 - .L_34)
.L_34:
        /*000c*/ 	.word	0x00000000
        /*0010*/ 	.short	0x0005
        /*0012*/ 	.short	0x0028
        /*0014*/ 	.byte	0x00, 0xf0, 0x21, 0x00


	//----- nvinfo : EIATTR_KPARAM_INFO
	.align		4
.L_35:
        /*0018*/ 	.byte	0x04, 0x17
        /*001a*/ 	.short	(.L_37 - .L_36)
.L_36:
        /*001c*/ 	.word	0x00000000
        /*0020*/ 	.short	0x0004
        /*0022*/ 	.short	0x0020
        /*0024*/ 	.byte	0x00, 0xf0, 0x21, 0x00


	//----- nvinfo : EIATTR_KPARAM_INFO
	.align		4
.L_37:
        /*0028*/ 	.byte	0x04, 0x17
        /*002a*/ 	.short	(.L_39 - .L_38)
.L_38:
        /*002c*/ 	.word	0x00000000
        /*0030*/ 	.short	0x0003
        /*0032*/ 	.short	0x0018
        /*0034*/ 	.byte	0x00, 0xf0, 0x21, 0x00


	//----- nvinfo : EIATTR_KPARAM_INFO
	.align		4
.L_39:
        /*0038*/ 	.byte	0x04, 0x17
        /*003a*/ 	.short	(.L_41 - .L_40)
.L_40:
        /*003c*/ 	.word	0x00000000
        /*0040*/ 	.short	0x0002
        /*0042*/ 	.short	0x0010
        /*0044*/ 	.byte	0x00, 0xf5, 0x21, 0x00


	//----- nvinfo : EIATTR_KPARAM_INFO
	.align		4
.L_41:
        /*0048*/ 	.byte	0x04, 0x17
        /*004a*/ 	.short	(.L_43 - .L_42)
.L_42:
        /*004c*/ 	.word	0x00000000
        /*0050*/ 	.short	0x0001
        /*0052*/ 	.short	0x0008
        /*0054*/ 	.byte	0x00, 0xf5, 0x21, 0x00


	//----- nvinfo : EIATTR_KPARAM_INFO
	.align		4
.L_43:
        /*0058*/ 	.byte	0x04, 0x17
        /*005a*/ 	.short	(.L_45 - .L_44)
.L_44:
        /*005c*/ 	.word	0x00000000
        /*0060*/ 	.short	0x0000
        /*0062*/ 	.short	0x0000
        /*0064*/ 	.byte	0x00, 0xf5, 0x21, 0x00


	//----- nvinfo : EIATTR_SPARSE_MMA_MASK
	.align		4
.L_45:
        /*0068*/ 	.byte	0x03, 0x50
        /*006a*/ 	.short	0x0000


	//----- nvinfo : EIATTR_MAXREG_COUNT
	.align		4
        /*006c*/ 	.byte	0x03, 0x1b
        /*006e*/ 	.short	0x00ff


	//----- nvinfo : EIATTR_MERCURY_ISA_VERSION
	.align		4
        /*0070*/ 	.byte	0x03, 0x5f
        /*0072*/ 	.short	0x0101


	//----- nvinfo : EIATTR_VRC_CTA_INIT_COUNT
	.align		4
        /*0074*/ 	.byte	0x02, 0x4a
	.zero		1
	.zero		1


	//----- nvinfo : EIATTR_EXIT_INSTR_OFFSETS
	.align		4
        /*0078*/ 	.byte	0x04, 0x1c
        /*007a*/ 	.short	(.L_47 - .L_46)


	//   ....[0]....
.L_46:
        /*007c*/ 	.word	0x00000100


	//   ....[1]....
        /*0080*/ 	.word	0x00000da0


	//----- nvinfo : EIATTR_CBANK_PARAM_SIZE
	.align		4
.L_47:
        /*0084*/ 	.byte	0x03, 0x19
        /*0086*/ 	.short	0x0030


	//----- nvinfo : EIATTR_PARAM_CBANK
	.align		4
        /*0088*/ 	.byte	0x04, 0x0a
        /*008a*/ 	.short	(.L_49 - .L_48)
	.align		4
.L_48:
        /*008c*/ 	.word	index@(.nv.constant0._Z10matmul_gpuIfEvPT_S1_S1_mmm)
        /*0090*/ 	.short	0x0380
        /*0092*/ 	.short	0x0030


	//----- nvinfo : EIATTR_SW_WAR
	.align		4
.L_49:
        /*0094*/ 	.byte	0x04, 0x36
        /*0096*/ 	.short	(.L_51 - .L_50)
.L_50:
        /*0098*/ 	.word	0x00000008
.L_51:


//--------------------- .nv.callgraph             --------------------------
	.section	.nv.callgraph,"",@"SHT_CUDA_CALLGRAPH"
	.align	4
	.sectionentsize	8
	.align		4
        /*0000*/ 	.word	0x00000000
	.align		4
        /*0004*/ 	.word	0xffffffff
	.align		4
        /*0008*/ 	.word	0x00000000
	.align		4
        /*000c*/ 	.word	0xfffffffe
	.align		4
        /*0010*/ 	.word	0x00000000
	.align		4
        /*0014*/ 	.word	0xfffffffd
	.align		4
        /*0018*/ 	.word	0x00000000
	.align		4
        /*001c*/ 	.word	0xfffffffc


//--------------------- .text._Z16matmul_gpu_shmemIfEvPT_S1_S1_mmm --------------------------
	.section	.text._Z16matmul_gpu_shmemIfEvPT_S1_S1_mmm,"ax",@progbits
	.align	128
        .global         _Z16matmul_gpu_shmemIfEvPT_S1_S1_mmm
        .type           _Z16matmul_gpu_shmemIfEvPT_S1_S1_mmm,@function
        .size           _Z16matmul_gpu_shmemIfEvPT_S1_S1_mmm,(.L_x_9 - _Z16matmul_gpu_shmemIfEvPT_S1_S1_mmm)
        .other          _Z16matmul_gpu_shmemIfEvPT_S1_S1_mmm,@"STO_CUDA_ENTRY STV_DEFAULT"
_Z16matmul_gpu_shmemIfEvPT_S1_S1_mmm:
.text._Z16matmul_gpu_shmemIfEvPT_S1_S1_mmm:
[----:B------:R-:W-:Y:S01]  /*0000*/  LDC R1, c[0x0][0x37c] ;  /* 0x0000df00ff017b82 */ /* 0x000fe20000000800 */
[----:B------:R-:W0:Y:S01]  /*0010*/  LDCU.64 UR4, c[0x0][0x3a0] ;  /* 0x00007400ff0477ac */ /* 0x000e220008000a00 */
[----:B------:R-:W1:Y:S01]  /*0020*/  S2R R19, SR_CTAID.Y ;  /* 0x0000000000137919 */ /* 0x000e620000002600 */
[----:B------:R-:W-:Y:S01]  /*0030*/  HFMA2 R21, -RZ, RZ, 0, 0 ;  /* 0x00000000ff157431 */ /* 0x000fe200000001ff */
[----:B------:R-:W2:Y:S01]  /*0040*/  LDCU.64 UR18, c[0x0][0x3a8] ;  /* 0x00007500ff1277ac */ /* 0x000ea20008000a00 */
[----:B------:R-:W1:Y:S01]  /*0050*/  S2R R17, SR_TID.Y ;  /* 0x0000000000117919 */ /* 0x000e620000002200 */
[----:B------:R-:W3:Y:S01]  /*0060*/  LDCU.64 UR10, c[0x0][0x358] ;  /* 0x00006b00ff0a77ac */ /* 0x000ee20008000a00 */
[----:B------:R-:W4:Y:S01]  /*0070*/  S2R R20, SR_CTAID.X ;  /* 0x0000000000147919 */ /* 0x000f220000002500 */
[----:B------:R-:W4:Y:S01]  /*0080*/  S2R R18, SR_TID.X ;  /* 0x0000000000127919 */ /* 0x000f220000002100 */
[----:B0-----:R-:W-:-:S04]  /*0090*/  UIADD3 UR7, UP0, UPT, UR4, 0x1f, URZ ;  /* 0x0000001f04077890 */ /* 0x001fc8000ff1e0ff */
[----:B------:R-:W-:Y:S02]  /*00a0*/  UIADD3.X UR8, UPT, UPT, URZ, UR5, URZ, UP0, !UPT ;  /* 0x00000005ff087290 */ /* 0x000fe400087fe4ff */
[----:B------:R-:W-:-:S04]  /*00b0*/  UISETP.GE.U32.AND UP0, UPT, UR7, 0x20, UPT ;  /* 0x000000200700788c */ /* 0x000fc8000bf06070 */
[----:B------:R-:W-:Y:S01]  /*00c0*/  UISETP.GE.U32.AND.EX UP0, UPT, UR8, URZ, UPT, UP0 ;  /* 0x000000ff0800728c */ /* 0x000fe2000bf06100 */
[----:B-1----:R-:W-:Y:S02]  /*00d0*/  LEA R19, R19, R17, 0x5 ;  /* 0x0000001113137211 */ /* 0x002fe400078e28ff */
[----:B----4-:R-:W-:-:S06]  /*00e0*/  LEA R20, R20, R18, 0x5 ;  /* 0x0000001214147211 */ /* 0x010fcc00078e28ff */
[----:B--23--:R-:W-:Y:S05]  /*00f0*/  BRA.U !UP0, `(.L_x_0) ;  /* 0x0000000508f87547 */ /* 0x00cfea000b800000 */
[----:B------:R-:W0:Y:S01]  /*0100*/  S2UR UR6, SR_CgaCtaId ;  /* 0x00000000000679c3 */ /* 0x000e220000008800 */
[----:B------:R-:W-:Y:S01]  /*0110*/  UMOV UR4, 0x400 ;  /* 0x0000040000047882 */ /* 0x000fe20000000000 */
[----:B------:R-:W-:Y:S01]  /*0120*/  MOV R21, RZ ;  /* 0x000000ff00157202 */ /* 0x000fe20000000f00 */
[----:B------:R-:W-:Y:S01]  /*0130*/  UIADD3 UR5, UPT, UPT, UR4, 0x1000, URZ ;  /* 0x0000100004057890 */ /* 0x000fe2000fffe0ff */
[----:B------:R-:W1:Y:S01]  /*0140*/  LDCU.64 UR16, c[0x0][0x3a0] ;  /* 0x00007400ff1077ac */ /* 0x000e620008000a00 */
[----:B------:R-:W2:Y:S01]  /*0150*/  LDCU.64 UR12, c[0x0][0x398] ;  /* 0x00007300ff0c77ac */ /* 0x000ea20008000a00 */
[----:B------:R-:W3:Y:S01]  /*0160*/  LDCU.64 UR14, c[0x0][0x3a8] ;  /* 0x00007500ff0e77ac */ /* 0x000ee20008000a00 */
[----:B0-----:R-:W-:Y:S02]  /*0170*/  ULEA UR4, UR6, UR4, 0x18 ;  /* 0x0000000406047291 */ /* 0x001fe4000f8ec0ff */
[----:B------:R-:W-:Y:S02]  /*0180*/  ULEA UR5, UR6, UR5, 0x18 ;  /* 0x0000000506057291 */ /* 0x000fe4000f8ec0ff */
[----:B------:R-:W-:-:S02]  /*0190*/  USHF.R.U64 UR6, UR7, 0x5, UR8 ;  /* 0x0000000507067899 */ /* 0x000fc40008001208 */
[C---:B------:R-:W-:Y:S01]  /*01a0*/  LEA R16, R17.reuse, UR4, 0x7 ;  /* 0x0000000411107c11 */ /* 0x040fe2000f8e38ff */
[----:B------:R-:W-:Y:S01]  /*01b0*/  USHF.R.U32.HI UR7, URZ, 0x5, UR8 ;  /* 0x00000005ff077899 */ /* 0x000fe20008011608 */
[C---:B------:R-:W-:Y:S01]  /*01c0*/  LEA R2, R18.reuse, UR5, 0x2 ;  /* 0x0000000512027c11 */ /* 0x040fe2000f8e10ff */
[----:B------:R-:W-:Y:S01]  /*01d0*/  UMOV UR4, URZ ;  /* 0x000000ff00047c82 */ /* 0x000fe20008000000 */
[----:B------:R-:W-:Y:S01]  /*01e0*/  LEA R3, R18, R16, 0x2 ;  /* 0x0000001012037211 */ /* 0x000fe200078e10ff */
[----:B------:R-:W-:Y:S01]  /*01f0*/  UMOV UR5, URZ ;  /* 0x000000ff00057c82 */ /* 0x000fe20008000000 */
[----:B-123--:R-:W-:-:S07]  /*0200*/  LEA R0, R17, R2, 0x7 ;  /* 0x0000000211007211 */ /* 0x00efce00078e38ff */
.L_x_1:
[----:B------:R-:W-:Y:S01]  /*0210*/  ISETP.GE.U32.AND P2, PT, R18, UR16, PT ;  /* 0x0000001012007c0c */ /* 0x000fe2000bf46070 */
[----:B------:R-:W-:Y:S01]  /*0220*/  HFMA2 R22, -RZ, RZ, 0, 0 ;  /* 0x00000000ff167431 */ /* 0x000fe200000001ff */
[----:B------:R-:W-:Y:S02]  /*0230*/  ISETP.GE.U32.AND P3, PT, R20, UR14, PT ;  /* 0x0000000e14007c0c */ /* 0x000fe4000bf66070 */
[----:B------:R-:W-:Y:S02]  /*0240*/  ISETP.GE.U32.AND P0, PT, R19, UR12, PT ;  /* 0x0000000c13007c0c */ /* 0x000fe4000bf06070 */
[----:B------:R-:W-:Y:S02]  /*0250*/  ISETP.GE.U32.AND.EX P2, PT, RZ, UR17, PT, P2 ;  /* 0x00000011ff007c0c */ /* 0x000fe4000bf46120 */
[----:B------:R-:W-:Y:S02]  /*0260*/  ISETP.GE.U32.AND P1, PT, R17, UR16, PT ;  /* 0x0000001011007c0c */ /* 0x000fe4000bf26070 */
[----:B------:R-:W-:-:S02]  /*0270*/  ISETP.GE.U32.AND.EX P3, PT, RZ, UR15, PT, P3 ;  /* 0x0000000fff007c0c */ /* 0x000fc4000bf66130 */
[----:B------:R-:W-:Y:S02]  /*0280*/  ISETP.GE.U32.OR.EX P0, PT, RZ, UR13, P2, P0 ;  /* 0x0000000dff007c0c */ /* 0x000fe40009706500 */
[----:B------:R-:W-:Y:S02]  /*0290*/  ISETP.GE.U32.OR.EX P1, PT, RZ, UR17, P3, P1 ;  /* 0x00000011ff007c0c */ /* 0x000fe40009f26510 */
[----:B------:R-:W-:-:S09]  /*02a0*/  MOV R27, RZ ;  /* 0x000000ff001b7202 */ /* 0x000fd20000000f00 */
[----:B------:R-:W0:Y:S01]  /*02b0*/  @!P0 LDC.64 R4, c[0x0][0x380] ;  /* 0x0000e000ff048b82 */ /* 0x000e220000000a00 */
[----:B------:R-:W-:Y:S02]  /*02c0*/  @!P0 MOV R8, R18 ;  /* 0x0000001200088202 */ /* 0x000fe40000000f00 */
[----:B------:R-:W-:Y:S02]  /*02d0*/  @!P0 MOV R9, RZ ;  /* 0x000000ff00098202 */ /* 0x000fe40000000f00 */
[----:B------:R-:W-:Y:S02]  /*02e0*/  @!P1 MOV R10, R20 ;  /* 0x00000014000a9202 */ /* 0x000fe40000000f00 */
[----:B------:R-:W-:Y:S01]  /*02f0*/  @!P1 MOV R11, RZ ;  /* 0x000000ff000b9202 */ /* 0x000fe20000000f00 */
[----:B------:R-:W1:Y:S01]  /*0300*/  @!P1 LDC.64 R6, c[0x0][0x388] ;  /* 0x0000e200ff069b82 */ /* 0x000e620000000a00 */
[----:B------:R-:W-:-:S04]  /*0310*/  @!P0 IMAD.WIDE.U32 R8, R19, UR16, R8 ;  /* 0x0000001013088c25 */ /* 0x000fc8000f8e0008 */
[----:B------:R-:W-:-:S04]  /*0320*/  @!P1 IMAD.WIDE.U32 R10, R17, UR14, R10 ;  /* 0x0000000e110a9c25 */ /* 0x000fc8000f8e000a */
[----:B------:R-:W-:Y:S02]  /*0330*/  @!P0 IMAD R13, R19, UR17, R9 ;  /* 0x00000011130d8c24 */ /* 0x000fe4000f8e0209 */
[----:B------:R-:W-:Y:S01]  /*0340*/  @!P1 IMAD R9, R17, UR15, R11 ;  /* 0x0000000f11099c24 */ /* 0x000fe2000f8e020b */
[----:B0-----:R-:W-:-:S04]  /*0350*/  @!P0 LEA R12, P2, R8, R4, 0x2 ;  /* 0x00000004080c8211 */ /* 0x001fc800078410ff */
[----:B------:R-:W-:Y:S02]  /*0360*/  @!P0 LEA.HI.X R13, R8, R5, R13, 0x2, P2 ;  /* 0x00000005080d8211 */ /* 0x000fe400010f140d */
[----:B-1----:R-:W-:-:S03]  /*0370*/  @!P1 LEA R14, P3, R10, R6, 0x2 ;  /* 0x000000060a0e9211 */ /* 0x002fc600078610ff */
[----:B------:R-:W2:Y:S01]  /*0380*/  @!P0 LDG.E R22, desc[UR10][R12.64] ;  /* 0x0000000a0c168981 */ /* 0x000ea2000c1e1900 */
[----:B------:R-:W-:-:S05]  /*0390*/  @!P1 LEA.HI.X R15, R10, R7, R9, 0x2, P3 ;  /* 0x000000070a0f9211 */ /* 0x000fca00018f1409 */
[----:B------:R-:W3:Y:S01]  /*03a0*/  @!P1 LDG.E R27, desc[UR10][R14.64] ;  /* 0x0000000a0e1b9981 */ /* 0x000ee2000c1e1900 */
[----:B------:R-:W-:-:S04]  /*03b0*/  UIADD3 UR4, UP0, UPT, UR4, 0x1, URZ ;  /* 0x0000000104047890 */ /* 0x000fc8000ff1e0ff */
[----:B------:R-:W-:Y:S02]  /*03c0*/  UIADD3.X UR5, UPT, UPT, URZ, UR5, URZ, UP0, !UPT ;  /* 0x00000005ff057290 */ /* 0x000fe400087fe4ff */
[----:B------:R-:W-:-:S04]  /*03d0*/  UISETP.GT.U32.AND UP0, UPT, UR6, UR4, UPT ;  /* 0x000000040600728c */ /* 0x000fc8000bf04070 */
[----:B------:R-:W-:Y:S01]  /*03e0*/  UISETP.GT.U32.AND.EX UP0, UPT, UR7, UR5, UPT, UP0 ;  /* 0x000000050700728c */ /* 0x000fe2000bf04100 */
[----:B------:R-:W-:Y:S02]  /*03f0*/  IADD3 R18, PT, PT, R18, 0x20, RZ ;  /* 0x0000002012127810 */ /* 0x000fe40007ffe0ff */
[----:B------:R-:W-:Y:S01]  /*0400*/  IADD3 R17, PT, PT, R17, 0x20, RZ ;  /* 0x0000002011117810 */ /* 0x000fe20007ffe0ff */
[----:B--2---:R-:W-:Y:S04]  /*0410*/  STS [R3], R22 ;  /* 0x0000001603007388 */ /* 0x004fe80000000800 */
[----:B---3--:R-:W-:Y:S01]  /*0420*/  STS [R0], R27 ;  /* 0x0000001b00007388 */ /* 0x008fe20000000800 */
[----:B------:R-:W-:Y:S06]  /*0430*/  BAR.SYNC.DEFER_BLOCKING 0x0 ;  /* 0x0000000000007b1d */ /* 0x000fec0000010000 */
[----:B------:R-:W-:Y:S04]  /*0440*/  LDS R28, [R2] ;  /* 0x00000000021c7984 */ /* 0x000fe80000000800 */
[----:B------:R-:W0:Y:S04]  /*0450*/  LDS.128 R4, [R16] ;  /* 0x0000000010047984 */ /* 0x000e280000000c00 */
[----:B------:R-:W1:Y:S04]  /*0460*/  LDS R29, [R2+0x80] ;  /* 0x00008000021d7984 */ /* 0x000e680000000800 */
[----:B------:R-:W2:Y:S04]  /*0470*/  LDS R12, [R2+0x100] ;  /* 0x00010000020c7984 */ /* 0x000ea80000000800 */
[----:B------:R-:W3:Y:S04]  /*0480*/  LDS R26, [R2+0x180] ;  /* 0x00018000021a7984 */ /* 0x000ee80000000800 */
[----:B------:R-:W-:Y:S04]  /*0490*/  LDS R25, [R2+0x200] ;  /* 0x0002000002197984 */ /* 0x000fe80000000800 */
[----:B------:R-:W4:Y:S04]  /*04a0*/  LDS.128 R8, [R16+0x10] ;  /* 0x0000100010087984 */ /* 0x000f280000000c00 */
[----:B------:R-:W5:Y:S04]  /*04b0*/  LDS R24, [R2+0x280] ;  /* 0x0002800002187984 */ /* 0x000f680000000800 */
[----:B------:R-:W5:Y:S04]  /*04c0*/  LDS R23, [R2+0x300] ;  /* 0x0003000002177984 */ /* 0x000f680000000800 */
[----:B------:R-:W5:Y:S04]  /*04d0*/  LDS R22, [R2+0x380] ;  /* 0x0003800002167984 */ /* 0x000f680000000800 */
[----:B------:R-:W-:Y:S01]  /*04e0*/  LDS R27, [R2+0x500] ;  /* 0x00050000021b7984 */ /* 0x000fe20000000800 */
[----:B0-----:R-:W-:-:S03]  /*04f0*/  FFMA R4, R4, R28, R21 ;  /* 0x0000001c04047223 */ /* 0x001fc60000000015 */
[----:B------:R-:W-:Y:S01]  /*0500*/  LDS R21, [R2+0x400] ;  /* 0x0004000002157984 */ /* 0x000fe20000000800 */
[----:B-1----:R-:W-:-:S03]  /*0510*/  FFMA R5, R29, R5, R4 ;  /* 0x000000051d057223 */ /* 0x002fc60000000004 */
[----:B------:R-:W-:Y:S01]  /*0520*/  LDS R28, [R2+0x480] ;  /* 0x00048000021c7984 */ /* 0x000fe20000000800 */
[----:B--2---:R-:W-:-:S03]  /*0530*/  FFMA R5, R12, R6, R5 ;  /* 0x000000060c057223 */ /* 0x004fc60000000005 */
[----:B------:R-:W0:Y:S01]  /*0540*/  LDS.128 R12, [R16+0x20] ;  /* 0x00002000100c7984 */ /* 0x000e220000000c00 */
[----:B---3--:R-:W-:-:S03]  /*0550*/  FFMA R5, R26, R7, R5 ;  /* 0x000000071a057223 */ /* 0x008fc60000000005 */
[----:B------:R-:W1:Y:S01]  /*0560*/  LDS R26, [R2+0x580] ;  /* 0x00058000021a7984 */ /* 0x000e620000000800 */
[----:B----4-:R-:W-:-:S03]  /*0570*/  FFMA R5, R8, R25, R5 ;  /* 0x0000001908057223 */ /* 0x010fc60000000005 */
[----:B------:R-:W-:Y:S01]  /*0580*/  LDS R25, [R2+0x600] ;  /* 0x0006000002197984 */ /* 0x000fe20000000800 */
[----:B-----5:R-:W-:-:S03]  /*0590*/  FFMA R24, R24, R9, R5 ;  /* 0x0000000918187223 */ /* 0x020fc60000000005 */
[----:B------:R-:W2:Y:S01]  /*05a0*/  LDS.128 R4, [R16+0x30] ;  /* 0x0000300010047984 */ /* 0x000ea20000000c00 */
[----:B------:R-:W-:-:S03]  /*05b0*/  FFMA R9, R23, R10, R24 ;  /* 0x0000000a17097223 */ /* 0x000fc60000000018 */
[----:B------:R-:W3:Y:S04]  /*05c0*/  LDS R24, [R2+0x680] ;  /* 0x0006800002187984 */ /* 0x000ee80000000800 */
[----:B------:R-:W4:Y:S01]  /*05d0*/  LDS R23, [R2+0x700] ;  /* 0x0007000002177984 */ /* 0x000f220000000800 */
[----:B------:R-:W-:-:S03]  /*05e0*/  FFMA R9, R22, R11, R9 ;  /* 0x0000000b16097223 */ /* 0x000fc60000000009 */
[----:B------:R-:W5:Y:S01]  /*05f0*/  LDS R22, [R2+0x780] ;  /* 0x0007800002167984 */ /* 0x000f620000000800 */
[----:B0-----:R-:W-:-:S03]  /*0600*/  FFMA R9, R12, R21, R9 ;  /* 0x000000150c097223 */ /* 0x001fc60000000009 */
[----:B------:R-:W-:Y:S01]  /*0610*/  LDS R21, [R2+0x800] ;  /* 0x0008000002157984 */ /* 0x000fe20000000800 */
[----:B------:R-:W-:-:S03]  /*0620*/  FFMA R28, R28, R13, R9 ;  /* 0x0000000d1c1c7223 */ /* 0x000fc60000000009 */
[----:B------:R-:W0:Y:S01]  /*0630*/  LDS.128 R8, [R16+0x40] ;  /* 0x0000400010087984 */ /* 0x000e220000000c00 */
[----:B------:R-:W-:-:S03]  /*0640*/  FFMA R27, R27, R14, R28 ;  /* 0x0000000e1b1b7223 */ /* 0x000fc6000000001c */
[----:B------:R-:W0:Y:S01]  /*0650*/  LDS R28, [R2+0x880] ;  /* 0x00088000021c7984 */ /* 0x000e220000000800 */
[----:B-1----:R-:W-:-:S03]  /*0660*/  FFMA R15, R26, R15, R27 ;  /* 0x0000000f1a0f7223 */ /* 0x002fc6000000001b */
[----:B------:R-:W1:Y:S01]  /*0670*/  LDS R27, [R2+0x900] ;  /* 0x00090000021b7984 */ /* 0x000e620000000800 */
[----:B--2---:R-:W-:-:S03]  /*0680*/  FFMA R15, R4, R25, R15 ;  /* 0x00000019040f7223 */ /* 0x004fc6000000000f */
[----:B------:R-:W-:Y:S01]  /*0690*/  LDS R26, [R2+0xa80] ;  /* 0x000a8000021a7984 */ /* 0x000fe20000000800 */
[----:B---3--:R-:W-:-:S03]  /*06a0*/  FFMA R4, R24, R5, R15 ;  /* 0x0000000518047223 */ /* 0x008fc6000000000f */
[----:B------:R-:W2:Y:S01]  /*06b0*/  LDS R24, [R2+0x980] ;  /* 0x0009800002187984 */ /* 0x000ea20000000800 */
[----:B----4-:R-:W-:-:S03]  /*06c0*/  FFMA R5, R23, R6, R4 ;  /* 0x0000000617057223 */ /* 0x010fc60000000004 */
[----:B------:R-:W-:Y:S04]  /*06d0*/  LDS R23, [R2+0xa00] ;  /* 0x000a000002177984 */ /* 0x000fe80000000800 */
[----:B------:R-:W3:Y:S01]  /*06e0*/  LDS.128 R12, [R16+0x50] ;  /* 0x00005000100c7984 */ /* 0x000ee20000000c00 */
[----:B-----5:R-:W-:-:S03]  /*06f0*/  FFMA R5, R22, R7, R5 ;  /* 0x0000000716057223 */ /* 0x020fc60000000005 */
[----:B------:R-:W4:Y:S04]  /*0700*/  LDS R25, [R2+0xb00] ;  /* 0x000b000002197984 */ /* 0x000f280000000800 */
[----:B------:R-:W5:Y:S01]  /*0710*/  LDS R22, [R2+0xb80] ;  /* 0x000b800002167984 */ /* 0x000f620000000800 */
[----:B0-----:R-:W-:-:S03]  /*0720*/  FFMA R5, R8, R21, R5 ;  /* 0x0000001508057223 */ /* 0x001fc60000000005 */
[----:B------:R-:W-:Y:S01]  /*0730*/  LDS R21, [R2+0xc00] ;  /* 0x000c000002157984 */ /* 0x000fe20000000800 */
[----:B------:R-:W-:-:S03]  /*0740*/  FFMA R28, R28, R9, R5 ;  /* 0x000000091c1c7223 */ /* 0x000fc60000000005 */
[----:B------:R-:W0:Y:S01]  /*0750*/  LDS.128 R4, [R16+0x60] ;  /* 0x0000600010047984 */ /* 0x000e220000000c00 */
[----:B-1----:R-:W-:-:S04]  /*0760*/  FFMA R27, R27, R10, R28 ;  /* 0x0000000a1b1b7223 */ /* 0x002fc8000000001c */
[----:B--2---:R-:W-:Y:S02]  /*0770*/  FFMA R11, R24, R11, R27 ;  /* 0x0000000b180b7223 */ /* 0x004fe4000000001b */
[----:B------:R-:W1:Y:S02]  /*0780*/  LDS R24, [R2+0xc80] ;  /* 0x000c800002187984 */ /* 0x000e640000000800 */
[----:B---3--:R-:W-:Y:S02]  /*0790*/  FFMA R11, R12, R23, R11 ;  /* 0x000000170c0b7223 */ /* 0x008fe4000000000b */
[----:B------:R-:W2:Y:S04]  /*07a0*/  LDS R23, [R2+0xd00] ;  /* 0x000d000002177984 */ /* 0x000ea80000000800 */
[----:B------:R-:W3:Y:S01]  /*07b0*/  LDS R12, [R2+0xd80] ;  /* 0x000d8000020c7984 */ /* 0x000ee20000000800 */
[----:B------:R-:W-:-:S03]  /*07c0*/  FFMA R26, R26, R13, R11 ;  /* 0x0000000d1a1a7223 */ /* 0x000fc6000000000b */
[----:B------:R-:W-:Y:S01]  /*07d0*/  LDS R13, [R2+0xe00] ;  /* 0x000e0000020d7984 */ /* 0x000fe20000000800 */
[----:B----4-:R-:W-:-:S03]  /*07e0*/  FFMA R25, R25, R14, R26 ;  /* 0x0000000e19197223 */ /* 0x010fc6000000001a */
[----:B------:R-:W4:Y:S01]  /*07f0*/  LDS.128 R8, [R16+0x70] ;  /* 0x0000700010087984 */ /* 0x000f220000000c00 */
[----:B-----5:R-:W-:-:S03]  /*0800*/  FFMA R25, R22, R15, R25 ;  /* 0x0000000f16197223 */ /* 0x020fc60000000019 */
[----:B------:R-:W5:Y:S04]  /*0810*/  LDS R14, [R2+0xe80] ;  /* 0x000e8000020e7984 */ /* 0x000f680000000800 */
[----:B------:R-:W5:Y:S04]  /*0820*/  LDS R15, [R2+0xf00] ;  /* 0x000f0000020f7984 */ /* 0x000f680000000800 */
[----:B------:R-:W5:Y:S01]  /*0830*/  LDS R22, [R2+0xf80] ;  /* 0x000f800002167984 */ /* 0x000f620000000800 */
[----:B0-----:R-:W-:-:S04]  /*0840*/  FFMA R21, R4, R21, R25 ;  /* 0x0000001504157223 */ /* 0x001fc80000000019 */
[----:B-1----:R-:W-:-:S04]  /*0850*/  FFMA R24, R24, R5, R21 ;  /* 0x0000000518187223 */ /* 0x002fc80000000015 */
[----:B--2---:R-:W-:-:S04]  /*0860*/  FFMA R23, R23, R6, R24 ;  /* 0x0000000617177223 */ /* 0x004fc80000000018 */
[----:B---3--:R-:W-:-:S04]  /*0870*/  FFMA R7, R12, R7, R23 ;  /* 0x000000070c077223 */ /* 0x008fc80000000017 */
[----:B----4-:R-:W-:-:S04]  /*0880*/  FFMA R7, R8, R13, R7 ;  /* 0x0000000d08077223 */ /* 0x010fc80000000007 */
[----:B-----5:R-:W-:-:S04]  /*0890*/  FFMA R14, R14, R9, R7 ;  /* 0x000000090e0e7223 */ /* 0x020fc80000000007 */
[----:B------:R-:W-:-:S04]  /*08a0*/  FFMA R15, R15, R10, R14 ;  /* 0x0000000a0f0f7223 */ /* 0x000fc8000000000e */
[----:B------:R-:W-:Y:S01]  /*08b0*/  FFMA R21, R22, R11, R15 ;  /* 0x0000000b16157223 */ /* 0x000fe2000000000f */
[----:B------:R-:W-:Y:S06]  /*08c0*/  BAR.SYNC.DEFER_BLOCKING 0x0 ;  /* 0x0000000000007b1d */ /* 0x000fec0000010000 */
[----:B------:R-:W-:Y:S05]  /*08d0*/  BRA.U UP0, `(.L_x_1) ;  /* 0xfffffff9004c7547 */ /* 0x000fea000b83ffff */
.L_x_0:
[----:B------:R-:W0:Y:S01]  /*08e0*/  LDCU.64 UR4, c[0x0][0x398] ;  /* 0x00007300ff0477ac */ /* 0x000e220008000a00 */
[----:B------:R-:W-:-:S04]  /*08f0*/  ISETP.GE.U32.AND P0, PT, R20, UR18, PT ;  /* 0x0000001214007c0c */ /* 0x000fc8000bf06070 */
[----:B------:R-:W-:Y:S02]  /*0900*/  ISETP.GE.U32.AND.EX P0, PT, RZ, UR19, PT, P0 ;  /* 0x00000013ff007c0c */ /* 0x000fe4000bf06100 */
[----:B0-----:R-:W-:-:S04]  /*0910*/  ISETP.GE.U32.AND P1, PT, R19, UR4, PT ;  /* 0x0000000413007c0c */ /* 0x001fc8000bf26070 */
[----:B------:R-:W-:-:S13]  /*0920*/  ISETP.GE.U32.OR.EX P0, PT, RZ, UR5, P0, P1 ;  /* 0x00000005ff007c0c */ /* 0x000fda0008706510 */
[----:B------:R-:W-:Y:S05]  /*0930*/  @P0 EXIT ;  /* 0x000000000000094d */ /* 0x000fea0003800000 */
[----:B------:R-:W0:Y:S01]  /*0940*/  LDCU.64 UR4, c[0x0][0x390] ;  /* 0x00007200ff0477ac */ /* 0x000e220008000a00 */
[----:B------:R-:W-:Y:S01]  /*0950*/  HFMA2 R3, -RZ, RZ, 0, 0 ;  /* 0x00000000ff037431 */ /* 0x000fe200000001ff */
[----:B------:R-:W-:-:S05]  /*0960*/  MOV R2, R20 ;  /* 0x0000001400027202 */ /* 0x000fca0000000f00 */
[----:B------:R-:W-:-:S04]  /*0970*/  IMAD.WIDE.U32 R2, R19, UR18, R2 ;  /* 0x0000001213027c25 */ /* 0x000fc8000f8e0002 */
[----:B------:R-:W-:Y:S01]  /*0980*/  IMAD R19, R19, UR19, R3 ;  /* 0x0000001313137c24 */ /* 0x000fe2000f8e0203 */
[----:B0-----:R-:W-:-:S04]  /*0990*/  LEA R4, P0, R2, UR4, 0x2 ;  /* 0x0000000402047c11 */ /* 0x001fc8000f8010ff */
[----:B------:R-:W-:-:S05]  /*09a0*/  LEA.HI.X R5, R2, UR5, R19, 0x2, P0 ;  /* 0x0000000502057c11 */ /* 0x000fca00080f1413 */
[----:B------:R-:W-:Y:S01]  /*09b0*/  STG.E desc[UR10][R4.64], R21 ;  /* 0x0000001504007986 */ /* 0x000fe2000c10190a */
[----:B------:R-:W-:Y:S05]  /*09c0*/  EXIT ;  /* 0x000000000000794d */ /* 0x000fea0003800000 */
.L_x_2:
[----:B------:R-:W-:-:S00]  /*09d0*/  BRA `(.L_x_2) ;  /* 0xfffffffc00fc7947 */ /* 0x000fc0000383ffff */
[----:B------:R-:W-:-:S00]  /*09e0*/  NOP ;  /* 0x0000000000007918 */ /* 0x000fc00000000000 */
        /* <DEDUP_REMOVED lines=9> */
.L_x_9:


//--------------------- .text._Z10matmul_gpuIfEvPT_S1_S1_mmm --------------------------
	.section	.text._Z10matmul_gpuIfEvPT_S1_S1_mmm,"ax",@progbits
	.align	128
        .global         _Z10matmul_gpuIfEvPT_S1_S1_mmm
        .type           _Z10matmul_gpuIfEvPT_S1_S1_mmm,@function
        .size           _Z10matmul_gpuIfEvPT_S1_S1_mmm,(.L_x_10 - _Z10matmul_gpuIfEvPT_S1_S1_mmm)
        .other          _Z10matmul_gpuIfEvPT_S1_S1_mmm,@"STO_CUDA_ENTRY STV_DEFAULT"
_Z10matmul_gpuIfEvPT_S1_S1_mmm:
.text._Z10matmul_gpuIfEvPT_S1_S1_mmm:
[----:B------:R-:W-:Y:S01]  /*0000*/  LDC R1, c[0x0][0x37c] ;  /* 0x0000df00ff017b82 */ /* 0x000fe20000000800 */
[----:B------:R-:W0:Y:S07]  /*0010*/  S2R R7, SR_TID.X ;  /* 0x0000000000077919 */ /* 0x000e2e0000002100 */
[----:B------:R-:W0:Y:S01]  /*0020*/  S2UR UR4, SR_CTAID.X ;  /* 0x00000000000479c3 */ /* 0x000e220000002500 */
[----:B------:R-:W1:Y:S01]  /*0030*/  LDCU.64 UR6, c[0x0][0x398] ;  /* 0x00007300ff0677ac */ /* 0x000e620008000a00 */
[----:B------:R-:W2:Y:S06]  /*0040*/  S2R R0, SR_TID.Y ;  /* 0x0000000000007919 */ /* 0x000eac0000002200 */
[----:B------:R-:W0:Y:S08]  /*0050*/  LDC R6, c[0x0][0x360] ;  /* 0x0000d800ff067b82 */ /* 0x000e300000000800 */
[----:B------:R-:W2:Y:S08]  /*0060*/  S2UR UR5, SR_CTAID.Y ;  /* 0x00000000000579c3 */ /* 0x000eb00000002600 */
[----:B------:R-:W2:Y:S08]  /*0070*/  LDC R19, c[0x0][0x364] ;  /* 0x0000d900ff137b82 */ /* 0x000eb00000000800 */
[----:B------:R-:W3:Y:S01]  /*0080*/  LDC.64 R8, c[0x0][0x3a8] ;  /* 0x0000ea00ff087b82 */ /* 0x000ee20000000a00 */
[----:B0-----:R-:W-:-:S05]  /*0090*/  IMAD R6, R6, UR4, R7 ;  /* 0x0000000406067c24 */ /* 0x001fca000f8e0207 */
[----:B------:R-:W-:Y:S01]  /*00a0*/  SHF.R.S32.HI R7, RZ, 0x1f, R6 ;  /* 0x0000001fff077819 */ /* 0x000fe20000011406 */
[----:B--2---:R-:W-:-:S05]  /*00b0*/  IMAD R19, R19, UR5, R0 ;  /* 0x0000000513137c24 */ /* 0x004fca000f8e0200 */
[----:B-1----:R-:W-:Y:S02]  /*00c0*/  ISETP.GE.U32.AND P1, PT, R19, UR6, PT ;  /* 0x0000000613007c0c */ /* 0x002fe4000bf26070 */
[----:B---3--:R-:W-:-:S04]  /*00d0*/  ISETP.GE.U32.AND P0, PT, R6, R8, PT ;  /* 0x000000080600720c */ /* 0x008fc80003f06070 */
[----:B------:R-:W-:-:S04]  /*00e0*/  ISETP.GE.U32.AND.EX P0, PT, R7, R9, PT, P0 ;  /* 0x000000090700720c */ /* 0x000fc80003f06100 */
[----:B------:R-:W-:-:S13]  /*00f0*/  ISETP.GE.U32.OR.EX P0, PT, RZ, UR7, P0, P1 ;  /* 0x00000007ff007c0c */ /* 0x000fda0008706510 */
[----:B------:R-:W-:Y:S05]  /*0100*/  @P0 EXIT ;  /* 0x000000000000094d */ /* 0x000fea0003800000 */
[----:B------:R-:W0:Y:S01]  /*0110*/  LDCU.64 UR8, c[0x0][0x3a0] ;  /* 0x00007400ff0877ac */ /* 0x000e220008000a00 */
[----:B------:R-:W-:Y:S01]  /*0120*/  IMAD.MOV.U32 R0, RZ, RZ, RZ ;  /* 0x000000ffff007224 */ /* 0x000fe200078e00ff */
[----:B------:R-:W1:Y:S01]  /*0130*/  LDCU.64 UR10, c[0x0][0x358] ;  /* 0x00006b00ff0a77ac */ /* 0x000e620008000a00 */
[----:B0-----:R-:W-:-:S04]  /*0140*/  UISETP.NE.U32.AND UP0, UPT, UR8, URZ, UPT ;  /* 0x000000ff0800728c */ /* 0x001fc8000bf05070 */
[----:B------:R-:W-:-:S09]  /*0150*/  UISETP.NE.AND.EX UP0, UPT, UR9, URZ, UPT, UP0 ;  /* 0x000000ff0900728c */ /* 0x000fd2000bf05300 */
[----:B-1----:R-:W-:Y:S05]  /*0160*/  BRA.U !UP0, `(.L_x_3) ;  /* 0x0000000908ec7547 */ /* 0x002fea000b800000 */
[----:B------:R-:W-:Y:S02]  /*0170*/  UISETP.GE.U32.AND UP1, UPT, UR8, 0x8, UPT ;  /* 0x000000080800788c */ /* 0x000fe4000bf26070 */
[C---:B------:R-:W-:Y:S01]  /*0180*/  IMAD.WIDE.U32 R4, R19.reuse, UR8, RZ ;  /* 0x0000000813047c25 */ /* 0x040fe2000f8e00ff */
[----:B------:R-:W-:Y:S02]  /*0190*/  ULOP3.LUT UR13, UR8, 0x7, URZ, 0xc0, !UPT ;  /* 0x00000007080d7892 */ /* 0x000fe4000f8ec0ff */
[----:B------:R-:W-:Y:S01]  /*01a0*/  UISETP.GE.U32.AND.EX UP1, UPT, UR9, URZ, UPT, UP1 ;  /* 0x000000ff0900728c */ /* 0x000fe2000bf26110 */
[----:B------:R-:W-:Y:S01]  /*01b0*/  IMAD.MOV.U32 R0, RZ, RZ, RZ ;  /* 0x000000ffff007224 */ /* 0x000fe200078e00ff */
[----:B------:R-:W-:Y:S01]  /*01c0*/  UISETP.NE.U32.AND UP0, UPT, UR13, URZ, UPT ;  /* 0x000000ff0d00728c */ /* 0x000fe2000bf05070 */
[----:B------:R-:W-:Y:S01]  /*01d0*/  IMAD R23, R19, UR9, R5 ;  /* 0x0000000913177c24 */ /* 0x000fe2000f8e0205 */
[----:B------:R-:W-:Y:S01]  /*01e0*/  UMOV UR4, URZ ;  /* 0x000000ff00047c82 */ /* 0x000fe20008000000 */
[----:B------:R-:W-:Y:S01]  /*01f0*/  UMOV UR5, URZ ;  /* 0x000000ff00057c82 */ /* 0x000fe20008000000 */
[----:B------:R-:W-:-:S03]  /*0200*/  UISETP.NE.AND.EX UP0, UPT, URZ, URZ, UPT, UP0 ;  /* 0x000000ffff00728c */ /* 0x000fc6000bf05300 */
[----:B------:R-:W-:Y:S08]  /*0210*/  BRA.U !UP1, `(.L_x_4) ;  /* 0x0000000109fc7547 */ /* 0x000ff0000b800000 */
[----:B------:R-:W0:Y:S01]  /*0220*/  LDCU.128 UR16, c[0x0][0x380] ;  /* 0x00007000ff1077ac */ /* 0x000e220008000c00 */
[C-C-:B------:R-:W-:Y:S01]  /*0230*/  SHF.L.U64.HI R18, R8.reuse, 0x5, R9.reuse ;  /* 0x0000000508127819 */ /* 0x140fe20000010209 */
[----:B------:R-:W-:Y:S01]  /*0240*/  IMAD.MOV.U32 R0, RZ, RZ, RZ ;  /* 0x000000ffff007224 */ /* 0x000fe200078e00ff */
[C---:B------:R-:W-:Y:S01]  /*0250*/  SHF.L.U64.HI R25, R8.reuse, 0x2, R9 ;  /* 0x0000000208197819 */ /* 0x040fe20000010209 */
[----:B------:R-:W1:Y:S01]  /*0260*/  LDCU UR5, c[0x0][0x3a4] ;  /* 0x00007480ff0577ac */ /* 0x000e620008000800 */
[----:B------:R-:W-:Y:S01]  /*0270*/  IMAD.SHL.U32 R27, R8, 0x4, RZ ;  /* 0x00000004081b7824 */ /* 0x000fe200078e00ff */
[----:B------:R-:W-:-:S07]  /*0280*/  ULOP3.LUT UR4, UR8, 0xfffffff8, URZ, 0xc0, !UPT ;  /* 0xfffffff808047892 */ /* 0x000fce000f8ec0ff */
[----:B------:R-:W-:Y:S01]  /*0290*/  UMOV UR6, UR4 ;  /* 0x0000000400067c82 */ /* 0x000fe20008000000 */
[----:B0-----:R-:W-:Y:S02]  /*02a0*/  LEA R2, P1, R4, UR16, 0x2 ;  /* 0x0000001004027c11 */ /* 0x001fe4000f8210ff */
[----:B------:R-:W-:Y:S02]  /*02b0*/  LEA R20, P0, R6, UR18, 0x2 ;  /* 0x0000001206147c11 */ /* 0x000fe4000f8010ff */
[----:B------:R-:W-:Y:S01]  /*02c0*/  LEA.HI.X R11, R4, UR17, R23, 0x2, P1 ;  /* 0x00000011040b7c11 */ /* 0x000fe200088f1417 */
[----:B-1----:R-:W-:Y:S01]  /*02d0*/  UMOV UR7, UR5 ;  /* 0x0000000500077c82 */ /* 0x002fe20008000000 */
[----:B------:R-:W-:Y:S02]  /*02e0*/  IADD3 R2, P1, PT, R2, 0x10, RZ ;  /* 0x0000001002027810 */ /* 0x000fe40007f3e0ff */
[----:B------:R-:W-:-:S03]  /*02f0*/  LEA.HI.X R21, R6, UR19, R7, 0x2, P0 ;  /* 0x0000001306157c11 */ /* 0x000fc600080f1407 */
[----:B------:R-:W-:-:S08]  /*0300*/  IMAD.X R11, RZ, RZ, R11, P1 ;  /* 0x000000ffff0b7224 */ /* 0x000fd000008e060b */
.L_x_5:
[-C--:B------:R-:W-:Y:S01]  /*0310*/  IADD3 R28, P0, PT, R20, R27.reuse, RZ ;  /* 0x0000001b141c7210 */ /* 0x080fe20007f1e0ff */
[----:B------:R-:W-:Y:S01]  /*0320*/  IMAD.MOV.U32 R10, RZ, RZ, R2 ;  /* 0x000000ffff0a7224 */ /* 0x000fe200078e0002 */
[----:B------:R-:W2:Y:S03]  /*0330*/  LDG.E R3, desc[UR10][R20.64] ;  /* 0x0000000a14037981 */ /* 0x000ea6000c1e1900 */
[----:B------:R-:W-:Y:S01]  /*0340*/  IMAD.X R29, R21, 0x1, R25, P0 ;  /* 0x00000001151d7824 */ /* 0x000fe200000e0619 */
[----:B------:R-:W2:Y:S01]  /*0350*/  LDG.E R16, desc[UR10][R10.64+-0x10] ;  /* 0xfffff00a0a107981 */ /* 0x000ea2000c1e1900 */
[----:B------:R-:W-:-:S03]  /*0360*/  IADD3 R14, P0, PT, R28, R27, RZ ;  /* 0x0000001b1c0e7210 */ /* 0x000fc60007f1e0ff */
[----:B------:R-:W3:Y:S01]  /*0370*/  LDG.E R17, desc[UR10][R28.64] ;  /* 0x0000000a1c117981 */ /* 0x000ee2000c1e1900 */
[----:B------:R-:W-:-:S03]  /*0380*/  IADD3.X R15, PT, PT, R29, R25, RZ, P0, !PT ;  /* 0x000000191d0f7210 */ /* 0x000fc600007fe4ff */
[----:B------:R-:W3:Y:S04]  /*0390*/  LDG.E R24, desc[UR10][R10.64+-0xc] ;  /* 0xfffff40a0a187981 */ /* 0x000ee8000c1e1900 */
[----:B------:R0:W4:Y:S04]  /*03a0*/  LDG.E R22, desc[UR10][R14.64] ;  /* 0x0000000a0e167981 */ /* 0x000128000c1e1900 */
[----:B------:R-:W4:Y:S01]  /*03b0*/  LDG.E R29, desc[UR10][R10.64+-0x8] ;  /* 0xfffff80a0a1d7981 */ /* 0x000f22000c1e1900 */
[----:B------:R-:W-:-:S03]  /*03c0*/  IADD3 R12, P0, PT, R14, R27, RZ ;  /* 0x0000001b0e0c7210 */ /* 0x000fc60007f1e0ff */
[----:B------:R-:W5:Y:S02]  /*03d0*/  LDG.E R26, desc[UR10][R10.64+0x8] ;  /* 0x0000080a0a1a7981 */ /* 0x000f64000c1e1900 */
[----:B------:R-:W-:Y:S01]  /*03e0*/  IMAD.X R13, R15, 0x1, R25, P0 ;  /* 0x000000010f0d7824 */ /* 0x000fe200000e0619 */
[----:B------:R-:W-:-:S04]  /*03f0*/  IADD3 R2, P0, PT, R12, R27, RZ ;  /* 0x0000001b0c027210 */ /* 0x000fc80007f1e0ff */
[----:B------:R-:W5:Y:S01]  /*0400*/  LDG.E R12, desc[UR10][R12.64] ;  /* 0x0000000a0c0c7981 */ /* 0x000f62000c1e1900 */
[----:B--2---:R-:W-:Y:S01]  /*0410*/  FFMA R0, R16, R3, R0 ;  /* 0x0000000310007223 */ /* 0x004fe20000000000 */
[--C-:B------:R-:W-:Y:S01]  /*0420*/  IMAD.X R3, R13, 0x1, R25.reuse, P0 ;  /* 0x000000010d037824 */ /* 0x100fe200000e0619 */
[----:B------:R-:W-:Y:S01]  /*0430*/  IADD3 R16, P0, PT, R2, R27, RZ ;  /* 0x0000001b02107210 */ /* 0x000fe20007f1e0ff */
[----:B------:R-:W2:Y:S04]  /*0440*/  LDG.E R13, desc[UR10][R10.64] ;  /* 0x0000000a0a0d7981 */ /* 0x000ea8000c1e1900 */
[----:B------:R-:W2:Y:S01]  /*0450*/  LDG.E R2, desc[UR10][R2.64] ;  /* 0x0000000a02027981 */ /* 0x000ea2000c1e1900 */
[----:B---3--:R-:W-:Y:S01]  /*0460*/  FFMA R0, R24, R17, R0 ;  /* 0x0000001118007223 */ /* 0x008fe20000000000 */
[----:B------:R-:W-:Y:S01]  /*0470*/  IMAD.X R17, R3, 0x1, R25, P0 ;  /* 0x0000000103117824 */ /* 0x000fe200000e0619 */
[----:B0-----:R-:W-:Y:S01]  /*0480*/  IADD3 R14, P0, PT, R16, R27, RZ ;  /* 0x0000001b100e7210 */ /* 0x001fe20007f1e0ff */
[----:B------:R-:W3:Y:S01]  /*0490*/  LDG.E R24, desc[UR10][R10.64+0x4] ;  /* 0x0000040a0a187981 */ /* 0x000ee2000c1e1900 */
[----:B----4-:R-:W-:-:S03]  /*04a0*/  FFMA R22, R29, R22, R0 ;  /* 0x000000161d167223 */ /* 0x010fc60000000000 */
[----:B------:R-:W3:Y:S04]  /*04b0*/  LDG.E R16, desc[UR10][R16.64] ;  /* 0x0000000a10107981 */ /* 0x000ee8000c1e1900 */
[----:B------:R-:W5:Y:S01]  /*04c0*/  LDG.E R0, desc[UR10][R10.64+-0x4] ;  /* 0xfffffc0a0a007981 */ /* 0x000f62000c1e1900 */
[--C-:B------:R-:W-:Y:S01]  /*04d0*/  IMAD.X R15, R17, 0x1, R25.reuse, P0 ;  /* 0x00000001110f7824 */ /* 0x100fe200000e0619 */
[----:B------:R-:W-:Y:S02]  /*04e0*/  IADD3 R28, P0, PT, R14, R27, RZ ;  /* 0x0000001b0e1c7210 */ /* 0x000fe40007f1e0ff */
[----:B------:R0:W4:Y:S03]  /*04f0*/  LDG.E R3, desc[UR10][R10.64+0xc] ;  /* 0x00000c0a0a037981 */ /* 0x000126000c1e1900 */
[----:B------:R-:W-:Y:S01]  /*0500*/  IMAD.X R29, R15, 0x1, R25, P0 ;  /* 0x000000010f1d7824 */ /* 0x000fe200000e0619 */
[----:B------:R-:W4:Y:S04]  /*0510*/  LDG.E R14, desc[UR10][R14.64] ;  /* 0x0000000a0e0e7981 */ /* 0x000f28000c1e1900 */
[----:B------:R-:W4:Y:S01]  /*0520*/  LDG.E R28, desc[UR10][R28.64] ;  /* 0x0000000a1c1c7981 */ /* 0x000f22000c1e1900 */
[----:B------:R-:W-:-:S04]  /*0530*/  UIADD3 UR6, UP1, UPT, UR6, -0x8, URZ ;  /* 0xfffffff806067890 */ /* 0x000fc8000ff3e0ff */
[----:B------:R-:W-:Y:S02]  /*0540*/  UIADD3.X UR7, UPT, UPT, UR7, -0x1, URZ, UP1, !UPT ;  /* 0xffffffff07077890 */ /* 0x000fe40008ffe4ff */
[----:B------:R-:W-:-:S04]  /*0550*/  UISETP.NE.U32.AND UP1, UPT, UR6, URZ, UPT ;  /* 0x000000ff0600728c */ /* 0x000fc8000bf25070 */
[----:B------:R-:W-:Y:S01]  /*0560*/  UISETP.NE.AND.EX UP1, UPT, UR7, URZ, UPT, UP1 ;  /* 0x000000ff0700728c */ /* 0x000fe2000bf25310 */
[----:B------:R-:W-:-:S05]  /*0570*/  LEA R20, P0, R8, R20, 0x5 ;  /* 0x0000001408147211 */ /* 0x000fca00078028ff */
[----:B------:R-:W-:Y:S02]  /*0580*/  IMAD.X R21, R21, 0x1, R18, P0 ;  /* 0x0000000115157824 */ /* 0x000fe400000e0612 */
[----:B-----5:R-:W-:-:S04]  /*0590*/  FFMA R0, R0, R12, R22 ;  /* 0x0000000c00007223 */ /* 0x020fc80000000016 */
[----:B--2---:R-:W-:-:S04]  /*05a0*/  FFMA R13, R13, R2, R0 ;  /* 0x000000020d0d7223 */ /* 0x004fc80000000000 */
[----:B---3--:R-:W-:Y:S01]  /*05b0*/  FFMA R13, R24, R16, R13 ;  /* 0x00000010180d7223 */ /* 0x008fe2000000000d */
[----:B------:R-:W-:-:S03]  /*05c0*/  IADD3 R2, P1, PT, R10, 0x20, RZ ;  /* 0x000000200a027810 */ /* 0x000fc60007f3e0ff */
[----:B----4-:R-:W-:Y:S01]  /*05d0*/  FFMA R14, R26, R14, R13 ;  /* 0x0000000e1a0e7223 */ /* 0x010fe2000000000d */
[----:B0-----:R-:W-:-:S03]  /*05e0*/  IADD3.X R11, PT, PT, RZ, R11, RZ, P1, !PT ;  /* 0x0000000bff0b7210 */ /* 0x001fc60000ffe4ff */
[----:B------:R-:W-:Y:S01]  /*05f0*/  FFMA R0, R3, R28, R14 ;  /* 0x0000001c03007223 */ /* 0x000fe2000000000e */
[----:B------:R-:W-:Y:S06]  /*0600*/  BRA.U UP1, `(.L_x_5) ;  /* 0xfffffffd01407547 */ /* 0x000fec000b83ffff */
.L_x_4:
[----:B------:R-:W-:Y:S05]  /*0610*/  BRA.U !UP0, `(.L_x_3) ;  /* 0x0000000508c07547 */ /* 0x000fea000b800000 */
[----:B------:R-:W-:Y:S02]  /*0620*/  UISETP.GE.U32.AND UP1, UPT, UR13, 0x4, UPT ;  /* 0x000000040d00788c */ /* 0x000fe4000bf26070 */
[----:B------:R-:W-:Y:S02]  /*0630*/  ULOP3.LUT UR12, UR8, 0x3, URZ, 0xc0, !UPT ;  /* 0x00000003080c7892 */ /* 0x000fe4000f8ec0ff */
[----:B------:R-:W-:Y:S02]  /*0640*/  UISETP.GE.U32.AND.EX UP1, UPT, URZ, URZ, UPT, UP1 ;  /* 0x000000ffff00728c */ /* 0x000fe4000bf26110 */
[----:B------:R-:W-:-:S04]  /*0650*/  UISETP.NE.U32.AND UP0, UPT, UR12, URZ, UPT ;  /* 0x000000ff0c00728c */ /* 0x000fc8000bf05070 */
[----:B------:R-:W-:-:S03]  /*0660*/  UISETP.NE.AND.EX UP0, UPT, URZ, URZ, UPT, UP0 ;  /* 0x000000ffff00728c */ /* 0x000fc6000bf05300 */
[----:B------:R-:W-:Y:S08]  /*0670*/  BRA.U !UP1, `(.L_x_6) ;  /* 0x0000000109d07547 */ /* 0x000ff0000b800000 */
[----:B------:R-:W0:Y:S01]  /*0680*/  LDCU.128 UR16, c[0x0][0x380] ;  /* 0x00007000ff1077ac */ /* 0x000e220008000c00 */
[----:B------:R-:W-:Y:S01]  /*0690*/  IMAD R2, R8, UR5, RZ ;  /* 0x0000000508027c24 */ /* 0x000fe2000f8e02ff */
[----:B------:R-:W-:-:S03]  /*06a0*/  UIADD3 UR9, UPT, UPT, UR4, 0x1, URZ ;  /* 0x0000000104097890 */ /* 0x000fc6000fffe0ff */
[----:B------:R-:W-:Y:S01]  /*06b0*/  IMAD R11, R9, UR4, R2 ;  /* 0x00000004090b7c24 */ /* 0x000fe2000f8e0202 */
[----:B------:R-:W-:Y:S02]  /*06c0*/  UIADD3 UR7, UPT, UPT, UR4, 0x2, URZ ;  /* 0x0000000204077890 */ /* 0x000fe4000fffe0ff */
[----:B------:R-:W-:Y:S01]  /*06d0*/  IMAD.WIDE.U32 R2, R8, UR4, R6 ;  /* 0x0000000408027c25 */ /* 0x000fe2000f8e0006 */
[----:B------:R-:W-:-:S03]  /*06e0*/  UIADD3 UR6, UPT, UPT, UR4, 0x3, URZ ;  /* 0x0000000304067890 */ /* 0x000fc6000fffe0ff */
[----:B------:R-:W-:-:S04]  /*06f0*/  IMAD.WIDE.U32 R14, R8, UR9, R6 ;  /* 0x00000009080e7c25 */ /* 0x000fc8000f8e0006 */
[----:B------:R-:W-:Y:S02]  /*0700*/  IMAD.IADD R3, R3, 0x1, R11 ;  /* 0x0000000103037824 */ /* 0x000fe400078e020b */
[----:B------:R-:W-:Y:S01]  /*0710*/  IMAD.WIDE.U32 R10, R8, UR7, R6 ;  /* 0x00000007080a7c25 */ /* 0x000fe2000f8e0006 */
[----:B0-----:R-:W-:Y:S02]  /*0720*/  LEA R16, P0, R2, UR18, 0x2 ;  /* 0x0000001202107c11 */ /* 0x001fe4000f8010ff */
[----:B------:R-:W-:Y:S01]  /*0730*/  LEA R12, P1, R14, UR18, 0x2 ;  /* 0x000000120e0c7c11 */ /* 0x000fe2000f8210ff */
[C---:B------:R-:W-:Y:S01]  /*0740*/  IMAD R13, R9.reuse, UR9, R15 ;  /* 0x00000009090d7c24 */ /* 0x040fe2000f8e020f */
[----:B------:R-:W-:Y:S01]  /*0750*/  LEA.HI.X R17, R2, UR19, R3, 0x2, P0 ;  /* 0x0000001302117c11 */ /* 0x000fe200080f1403 */
[C---:B------:R-:W-:Y:S01]  /*0760*/  IMAD R3, R9.reuse, UR7, R11 ;  /* 0x0000000709037c24 */ /* 0x040fe2000f8e020b */
[----:B------:R-:W-:Y:S01]  /*0770*/  IADD3 R11, P0, PT, R4, UR4, RZ ;  /* 0x00000004040b7c10 */ /* 0x000fe2000ff1e0ff */
[----:B------:R-:W-:Y:S01]  /*0780*/  IMAD.WIDE.U32 R20, R8, UR6, R6 ;  /* 0x0000000608147c25 */ /* 0x000fe2000f8e0006 */
[----:B------:R-:W-:Y:S01]  /*0790*/  LEA.HI.X R13, R14, UR19, R13, 0x2, P1 ;  /* 0x000000130e0d7c11 */ /* 0x000fe200088f140d */
[----:B------:R-:W2:Y:S01]  /*07a0*/  LDG.E R16, desc[UR10][R16.64] ;  /* 0x0000000a10107981 */ /* 0x000ea2000c1e1900 */
[----:B------:R-:W-:Y:S01]  /*07b0*/  LEA R2, P2, R10, UR18, 0x2 ;  /* 0x000000120a027c11 */ /* 0x000fe2000f8410ff */
[----:B------:R-:W-:Y:S01]  /*07c0*/  IMAD R15, R9, UR6, R21 ;  /* 0x00000006090f7c24 */ /* 0x000fe2000f8e0215 */
[----:B------:R-:W-:Y:S01]  /*07d0*/  IADD3 R18, P1, PT, R4, UR9, RZ ;  /* 0x0000000904127c10 */ /* 0x000fe2000ff3e0ff */
[----:B------:R-:W3:Y:S01]  /*07e0*/  LDG.E R12, desc[UR10][R12.64] ;  /* 0x0000000a0c0c7981 */ /* 0x000ee2000c1e1900 */
[----:B------:R-:W-:-:S02]  /*07f0*/  IADD3.X R22, PT, PT, R23, UR5, RZ, P0, !PT ;  /* 0x0000000517167c10 */ /* 0x000fc400087fe4ff */
[----:B------:R-:W-:Y:S01]  /*0800*/  LEA.HI.X R3, R10, UR19, R3, 0x2, P2 ;  /* 0x000000130a037c11 */ /* 0x000fe200090f1403 */
[----:B------:R-:W-:Y:S01]  /*0810*/  IMAD.X R21, RZ, RZ, R23, P1 ;  /* 0x000000ffff157224 */ /* 0x000fe200008e0617 */
[C---:B------:R-:W-:Y:S02]  /*0820*/  LEA R24, P0, R11.reuse, UR16, 0x2 ;  /* 0x000000100b187c11 */ /* 0x040fe4000f8010ff */
[----:B------:R-:W-:Y:S01]  /*0830*/  LEA R10, P2, R20, UR18, 0x2 ;  /* 0x00000012140a7c11 */ /* 0x000fe2000f8410ff */
[----:B------:R-:W4:Y:S01]  /*0840*/  LDG.E R2, desc[UR10][R2.64] ;  /* 0x0000000a02027981 */ /* 0x000f22000c1e1900 */
[----:B------:R-:W-:Y:S02]  /*0850*/  LEA R14, P1, R18, UR16, 0x2 ;  /* 0x00000010120e7c11 */ /* 0x000fe4000f8210ff */
[----:B------:R-:W-:Y:S02]  /*0860*/  LEA.HI.X R25, R11, UR17, R22, 0x2, P0 ;  /* 0x000000110b197c11 */ /* 0x000fe400080f1416 */
[----:B------:R-:W-:-:S02]  /*0870*/  LEA.HI.X R11, R20, UR19, R15, 0x2, P2 ;  /* 0x00000013140b7c11 */ /* 0x000fc400090f140f */
[----:B------:R-:W-:Y:S02]  /*0880*/  LEA.HI.X R15, R18, UR17, R21, 0x2, P1 ;  /* 0x00000011120f7c11 */ /* 0x000fe400088f1415 */
[C---:B------:R-:W-:Y:S01]  /*0890*/  IADD3 R21, P0, PT, R4.reuse, UR7, RZ ;  /* 0x0000000704157c10 */ /* 0x040fe2000ff1e0ff */
[----:B------:R-:W2:Y:S01]  /*08a0*/  LDG.E R25, desc[UR10][R24.64] ;  /* 0x0000000a18197981 */ /* 0x000ea2000c1e1900 */
[----:B------:R-:W-:Y:S02]  /*08b0*/  IADD3 R18, P2, PT, R4, UR6, RZ ;  /* 0x0000000604127c10 */ /* 0x000fe4000ff5e0ff */
[C---:B------:R-:W-:Y:S01]  /*08c0*/  LEA R20, P1, R21.reuse, UR16, 0x2 ;  /* 0x0000001015147c11 */ /* 0x040fe2000f8210ff */
[--C-:B------:R-:W-:Y:S01]  /*08d0*/  IMAD.X R22, RZ, RZ, R23.reuse, P0 ;  /* 0x000000ffff167224 */ /* 0x100fe200000e0617 */
[----:B------:R-:W-:Y:S01]  /*08e0*/  LEA R26, P3, R18, UR16, 0x2 ;  /* 0x00000010121a7c11 */ /* 0x000fe2000f8610ff */
[----:B------:R-:W-:Y:S01]  /*08f0*/  IMAD.X R27, RZ, RZ, R23, P2 ;  /* 0x000000ffff1b7224 */ /* 0x000fe200010e0617 */
[----:B------:R-:W3:Y:S02]  /*0900*/  LDG.E R14, desc[UR10][R14.64] ;  /* 0x0000000a0e0e7981 */ /* 0x000ee4000c1e1900 */
[----:B------:R-:W-:-:S02]  /*0910*/  LEA.HI.X R21, R21, UR17, R22, 0x2, P1 ;  /* 0x0000001115157c11 */ /* 0x000fc400088f1416 */
[----:B------:R-:W-:Y:S01]  /*0920*/  LEA.HI.X R27, R18, UR17, R27, 0x2, P3 ;  /* 0x00000011121b7c11 */ /* 0x000fe200098f141b */
[----:B------:R-:W5:Y:S04]  /*0930*/  LDG.E R10, desc[UR10][R10.64] ;  /* 0x0000000a0a0a7981 */ /* 0x000f68000c1e1900 */
[----:B------:R-:W4:Y:S04]  /*0940*/  LDG.E R20, desc[UR10][R20.64] ;  /* 0x0000000a14147981 */ /* 0x000f28000c1e1900 */
[----:B------:R-:W5:Y:S01]  /*0950*/  LDG.E R26, desc[UR10][R26.64] ;  /* 0x0000000a1a1a7981 */ /* 0x000f62000c1e1900 */
[----:B------:R-:W-:Y:S01]  /*0960*/  UIADD3 UR4, UPT, UPT, UR4, 0x4, URZ ;  /* 0x0000000404047890 */ /* 0x000fe2000fffe0ff */
[----:B------:R-:W-:Y:S01]  /*0970*/  UMOV UR5, URZ ;  /* 0x000000ff00057c82 */ /* 0x000fe20008000000 */
[----:B--2---:R-:W-:-:S04]  /*0980*/  FFMA R25, R25, R16, R0 ;  /* 0x0000001019197223 */ /* 0x004fc80000000000 */
[----:B---3--:R-:W-:-:S04]  /*0990*/  FFMA R25, R14, R12, R25 ;  /* 0x0000000c0e197223 */ /* 0x008fc80000000019 */
[----:B----4-:R-:W-:-:S04]  /*09a0*/  FFMA R25, R20, R2, R25 ;  /* 0x0000000214197223 */ /* 0x010fc80000000019 */
[----:B-----5:R-:W-:-:S07]  /*09b0*/  FFMA R0, R26, R10, R25 ;  /* 0x0000000a1a007223 */ /* 0x020fce0000000019 */
.L_x_6:
[----:B------:R-:W-:Y:S05]  /*09c0*/  BRA.U !UP0, `(.L_x_3) ;  /* 0x0000000108d47547 */ /* 0x000fea000b800000 */
[----:B------:R-:W-:Y:S02]  /*09d0*/  UISETP.NE.U32.AND UP1, UPT, UR12, 0x1, UPT ;  /* 0x000000010c00788c */ /* 0x000fe4000bf25070 */
[----:B------:R-:W-:Y:S02]  /*09e0*/  ULOP3.LUT UR6, UR8, 0x1, URZ, 0xc0, !UPT ;  /* 0x0000000108067892 */ /* 0x000fe4000f8ec0ff */
[----:B------:R-:W-:Y:S02]  /*09f0*/  UISETP.NE.AND.EX UP1, UPT, URZ, URZ, UPT, UP1 ;  /* 0x000000ffff00728c */ /* 0x000fe4000bf25310 */
[----:B------:R-:W-:-:S04]  /*0a00*/  UISETP.NE.U32.AND UP0, UPT, UR6, 0x1, UPT ;  /* 0x000000010600788c */ /* 0x000fc8000bf05070 */
[----:B------:R-:W-:-:S03]  /*0a10*/  UISETP.NE.U32.AND.EX UP0, UPT, URZ, URZ, UPT, UP0 ;  /* 0x000000ffff00728c */ /* 0x000fc6000bf05100 */
[----:B------:R-:W-:Y:S08]  /*0a20*/  BRA.U !UP1, `(.L_x_7) ;  /* 0x0000000109787547 */ /* 0x000ff0000b800000 */
[----:B------:R-:W0:Y:S01]  /*0a30*/  LDCU.128 UR12, c[0x0][0x380] ;  /* 0x00007000ff0c77ac */ /* 0x000e220008000c00 */
[----:B------:R-:W-:Y:S01]  /*0a40*/  IMAD R2, R8, UR5, RZ ;  /* 0x0000000508027c24 */ /* 0x000fe2000f8e02ff */
[----:B------:R-:W-:Y:S01]  /*0a50*/  MOV R14, R6 ;  /* 0x00000006000e7202 */ /* 0x000fe20000000f00 */
[----:B------:R-:W-:Y:S01]  /*0a60*/  IMAD.MOV.U32 R15, RZ, RZ, R7 ;  /* 0x000000ffff0f7224 */ /* 0x000fe200078e0007 */
[----:B------:R-:W-:Y:S02]  /*0a70*/  UIADD3 UR6, UPT, UPT, UR4, 0x1, URZ ;  /* 0x0000000104067890 */ /* 0x000fe4000fffe0ff */
[----:B------:R-:W-:Y:S01]  /*0a80*/  IADD3 R3, P0, PT, R4, UR4, RZ ;  /* 0x0000000404037c10 */ /* 0x000fe2000ff1e0ff */
[----:B------:R-:W-:Y:S02]  /*0a90*/  IMAD R17, R9, UR4, R2 ;  /* 0x0000000409117c24 */ /* 0x000fe4000f8e0202 */
[----:B------:R-:W-:Y:S01]  /*0aa0*/  IMAD.WIDE.U32 R10, R8, UR4, R14 ;  /* 0x00000004080a7c25 */ /* 0x000fe2000f8e000e */
[----:B------:R-:W-:-:S02]  /*0ab0*/  IADD3.X R12, PT, PT, R23, UR5, RZ, P0, !PT ;  /* 0x00000005170c7c10 */ /* 0x000fc400087fe4ff */
[----:B------:R-:W-:Y:S01]  /*0ac0*/  IADD3 R13, P0, PT, R4, UR6, RZ ;  /* 0x00000006040d7c10 */ /* 0x000fe2000ff1e0ff */
[----:B------:R-:W-:-:S04]  /*0ad0*/  IMAD.WIDE.U32 R14, R8, UR6, R14 ;  /* 0x00000006080e7c25 */ /* 0x000fc8000f8e000e */
[----:B------:R-:W-:Y:S01]  /*0ae0*/  IMAD.IADD R17, R11, 0x1, R17 ;  /* 0x000000010b117824 */ /* 0x000fe200078e0211 */
[----:B0-----:R-:W-:Y:S01]  /*0af0*/  LEA R2, P1, R3, UR12, 0x2 ;  /* 0x0000000c03027c11 */ /* 0x001fe2000f8210ff */
[----:B------:R-:W-:Y:S01]  /*0b00*/  IMAD.X R18, RZ, RZ, R23, P0 ;  /* 0x000000ffff127224 */ /* 0x000fe200000e0617 */
[----:B------:R-:W-:Y:S01]  /*0b10*/  LEA R20, P3, R14, UR14, 0x2 ;  /* 0x0000000e0e147c11 */ /* 0x000fe2000f8610ff */
[----:B------:R-:W-:Y:S01]  /*0b20*/  IMAD R11, R9, UR6, R15 ;  /* 0x00000006090b7c24 */ /* 0x000fe2000f8e020f */
[----:B------:R-:W-:Y:S02]  /*0b30*/  LEA.HI.X R3, R3, UR13, R12, 0x2, P1 ;  /* 0x0000000d03037c11 */ /* 0x000fe400088f140c */
[C---:B------:R-:W-:Y:S02]  /*0b40*/  LEA R16, P1, R10.reuse, UR14, 0x2 ;  /* 0x0000000e0a107c11 */ /* 0x040fe4000f8210ff */
[C---:B------:R-:W-:Y:S02]  /*0b50*/  LEA R12, P2, R13.reuse, UR12, 0x2 ;  /* 0x0000000c0d0c7c11 */ /* 0x040fe4000f8410ff */
[----:B------:R-:W-:Y:S01]  /*0b60*/  LEA.HI.X R17, R10, UR15, R17, 0x2, P1 ;  /* 0x0000000f0a117c11 */ /* 0x000fe200088f1411 */
[----:B------:R-:W2:Y:S01]  /*0b70*/  LDG.E R3, desc[UR10][R2.64] ;  /* 0x0000000a02037981 */ /* 0x000ea2000c1e1900 */
[----:B------:R-:W-:-:S02]  /*0b80*/  LEA.HI.X R13, R13, UR13, R18, 0x2, P2 ;  /* 0x0000000d0d0d7c11 */ /* 0x000fc400090f1412 */
[----:B------:R-:W-:Y:S01]  /*0b90*/  LEA.HI.X R21, R14, UR15, R11, 0x2, P3 ;  /* 0x0000000f0e157c11 */ /* 0x000fe200098f140b */
[----:B------:R-:W2:Y:S04]  /*0ba0*/  LDG.E R16, desc[UR10][R16.64] ;  /* 0x0000000a10107981 */ /* 0x000ea8000c1e1900 */
[----:B------:R-:W3:Y:S04]  /*0bb0*/  LDG.E R13, desc[UR10][R12.64] ;  /* 0x0000000a0c0d7981 */ /* 0x000ee8000c1e1900 */
[----:B------:R-:W3:Y:S01]  /*0bc0*/  LDG.E R20, desc[UR10][R20.64] ;  /* 0x0000000a14147981 */ /* 0x000ee2000c1e1900 */
[----:B------:R-:W-:Y:S01]  /*0bd0*/  UIADD3 UR4, UPT, UPT, UR4, 0x2, URZ ;  /* 0x0000000204047890 */ /* 0x000fe2000fffe0ff */
[----:B------:R-:W-:Y:S01]  /*0be0*/  UMOV UR5, URZ ;  /* 0x000000ff00057c82 */ /* 0x000fe20008000000 */
[----:B--2---:R-:W-:-:S04]  /*0bf0*/  FFMA R0, R3, R16, R0 ;  /* 0x0000001003007223 */ /* 0x004fc80000000000 */
[----:B---3--:R-:W-:-:S07]  /*0c00*/  FFMA R0, R13, R20, R0 ;  /* 0x000000140d007223 */ /* 0x008fce0000000000 */
.L_x_7:
[----:B------:R-:W-:Y:S05]  /*0c10*/  BRA.U UP0, `(.L_x_3) ;  /* 0x0000000100407547 */ /* 0x000fea000b800000 */
[----:B------:R-:W0:Y:S01]  /*0c20*/  LDCU.128 UR12, c[0x0][0x380] ;  /* 0x00007000ff0c77ac */ /* 0x000e220008000c00 */
[----:B------:R-:W-:Y:S01]  /*0c30*/  IADD3 R3, P0, PT, R4, UR4, RZ ;  /* 0x0000000404037c10 */ /* 0x000fe2000ff1e0ff */
[C---:B------:R-:W-:Y:S01]  /*0c40*/  IMAD R2, R8.reuse, UR5, RZ ;  /* 0x0000000508027c24 */ /* 0x040fe2000f8e02ff */
[----:B------:R-:W-:Y:S01]  /*0c50*/  MOV R5, R7 ;  /* 0x0000000700057202 */ /* 0x000fe20000000f00 */
[----:B------:R-:W-:Y:S01]  /*0c60*/  IMAD.MOV.U32 R4, RZ, RZ, R6 ;  /* 0x000000ffff047224 */ /* 0x000fe200078e0006 */
[----:B------:R-:W-:Y:S01]  /*0c70*/  IADD3.X R12, PT, PT, R23, UR5, RZ, P0, !PT ;  /* 0x00000005170c7c10 */ /* 0x000fe200087fe4ff */
[----:B------:R-:W-:Y:S02]  /*0c80*/  IMAD R11, R9, UR4, R2 ;  /* 0x00000004090b7c24 */ /* 0x000fe4000f8e0202 */
[----:B------:R-:W-:-:S04]  /*0c90*/  IMAD.WIDE.U32 R4, R8, UR4, R4 ;  /* 0x0000000408047c25 */ /* 0x000fc8000f8e0004 */
[----:B------:R-:W-:Y:S01]  /*0ca0*/  IMAD.IADD R5, R5, 0x1, R11 ;  /* 0x0000000105057824 */ /* 0x000fe200078e020b */
[C---:B0-----:R-:W-:Y:S02]  /*0cb0*/  LEA R2, P1, R3.reuse, UR12, 0x2 ;  /* 0x0000000c03027c11 */ /* 0x041fe4000f8210ff */
[C---:B------:R-:W-:Y:S02]  /*0cc0*/  LEA R10, P0, R4.reuse, UR14, 0x2 ;  /* 0x0000000e040a7c11 */ /* 0x040fe4000f8010ff */
[----:B------:R-:W-:Y:S02]  /*0cd0*/  LEA.HI.X R3, R3, UR13, R12, 0x2, P1 ;  /* 0x0000000d03037c11 */ /* 0x000fe400088f140c */
[----:B------:R-:W-:-:S04]  /*0ce0*/  LEA.HI.X R11, R4, UR15, R5, 0x2, P0 ;  /* 0x0000000f040b7c11 */ /* 0x000fc800080f1405 */
[----:B------:R-:W2:Y:S04]  /*0cf0*/  LDG.E R3, desc[UR10][R2.64] ;  /* 0x0000000a02037981 */ /* 0x000ea8000c1e1900 */
[----:B------:R-:W2:Y:S02]  /*0d00*/  LDG.E R10, desc[UR10][R10.64] ;  /* 0x0000000a0a0a7981 */ /* 0x000ea4000c1e1900 */
[----:B--2---:R-:W-:-:S07]  /*0d10*/  FFMA R0, R3, R10, R0 ;  /* 0x0000000a03007223 */ /* 0x004fce0000000000 */
.L_x_3:
[----:B------:R-:W0:Y:S01]  /*0d20*/  LDCU.64 UR4, c[0x0][0x390] ;  /* 0x00007200ff0477ac */ /* 0x000e220008000a00 */
[----:B------:R-:W-:Y:S02]  /*0d30*/  IMAD.MOV.U32 R2, RZ, RZ, R6 ;  /* 0x000000ffff027224 */ /* 0x000fe400078e0006 */
[----:B------:R-:W-:Y:S02]  /*0d40*/  IMAD.MOV.U32 R3, RZ, RZ, R7 ;  /* 0x000000ffff037224 */ /* 0x000fe400078e0007 */
[----:B------:R-:W-:-:S04]  /*0d50*/  IMAD.WIDE.U32 R2, R19, R8, R2 ;  /* 0x0000000813027225 */ /* 0x000fc800078e0002 */
[----:B------:R-:W-:Y:S01]  /*0d60*/  IMAD R9, R19, R9, R3 ;  /* 0x0000000913097224 */ /* 0x000fe200078e0203 */
[----:B0-----:R-:W-:-:S04]  /*0d70*/  LEA R4, P0, R2, UR4, 0x2 ;  /* 0x0000000402047c11 */ /* 0x001fc8000f8010ff */
[----:B------:R-:W-:-:S05]  /*0d80*/  LEA.HI.X R5, R2, UR5, R9, 0x2, P0 ;  /* 0x0000000502057c11 */ /* 0x000fca00080f1409 */
[----:B------:R-:W-:Y:S01]  /*0d90*/  STG.E desc[UR10][R4.64], R0 ;  /* 0x0000000004007986 */ /* 0x000fe2000c10190a */
[----:B------:R-:W-:Y:S05]  /*0da0*/  EXIT ;  /* 0x000000000000794d */ /* 0x000fea0003800000 */
.L_x_8:
        /* <DEDUP_REMOVED lines=13> */
.L_x_10:


//--------------------- .nv.shared._Z16matmul_gpu_shmemIfEvPT_S1_S1_mmm --------------------------
	.section	.nv.shared._Z16matmul_gpu_shmemIfEvPT_S1_S1_mmm,"aw",@nobits
	.sectionflags	@""
	.align	4
.nv.shared._Z16matmul_gpu_shmemIfEvPT_S1_S1_mmm:
	.zero		9216


//--------------------- .nv.shared.reserved.0     --------------------------
	.section	.nv.shared.reserved.0,"aw",@nobits
	.weak		__nv_reservedSMEM_offset_0_alias
	.size		__nv_reservedSMEM_offset_0_alias, 0, 64
	.other		__nv_reservedSMEM_offset_0_alias,@"STO_CUDA_RESERVED_SHARED STV_DEFAULT"
__nv_reservedSMEM_offset_0_alias:
	.zero		0
	.zero		64


//--------------------- .nv.constant0._Z16matmul_gpu_shmemIfEvPT_S1_S1_mmm --------------------------
	.section	.nv.constant0._Z16matmul_gpu_shmemIfEvPT_S1_S1_mmm,"a",@progbits
	.sectionflags	@""
	.align	4
.nv.constant0._Z16matmul_gpu_shmemIfEvPT_S1_S1_mmm:
	.zero		944


//--------------------- .nv.constant0._Z10matmul_gpuIfEvPT_S1_S1_mmm --------------------------
	.section	.nv.constant0._Z10matmul_gpuIfEvPT_S1_S1_mmm,"a",@progbits
	.sectionflags	@""
	.align	4
.nv.constant0._Z10matmul_gpuIfEvPT_S1_S1_mmm:
	.zero		944


//--------------------- SYMBOLS --------------------------

	.type		.nv.reservedSmem.offset0,@object
	.size		.nv.reservedSmem.offset0,0x4
	.type		.nv.reservedSmem.cap,@object
	.size		.nv.reservedSmem.cap,0x4
